def matmul_kernel(
    a_ptr,
    b_ptr,
    c_ptr,
    M,
    N,
    K,
    stride_am,
    stride_ak,
    stride_bk,
    stride_bn,
    stride_cm,
    stride_cn,
    BLOCK_M: tl.constexpr,
    BLOCK_N: tl.constexpr,
    BLOCK_K: tl.constexpr,
    GROUP_M: tl.constexpr,
):
    pid = tl.program_id(axis=0)
    num_pid_m = tl.cdiv(M, BLOCK_M)
    num_pid_n = tl.cdiv(N, BLOCK_N)
    num_pid_in_group = GROUP_M * num_pid_n
    group_id = pid // num_pid_in_group
    first_pid_m = group_id * GROUP_M
    group_size_m = min(num_pid_m - first_pid_m, GROUP_M)
    pid_m = first_pid_m + ((pid % num_pid_in_group) % group_size_m)
    pid_n = (pid % num_pid_in_group) // group_size_m

    offs_am = (pid_m * BLOCK_M + tl.arange(0, BLOCK_M)) % M
    offs_bn = (pid_n * BLOCK_N + tl.arange(0, BLOCK_N)) % N
    offs_k = tl.arange(0, BLOCK_K)
    a_ptrs = a_ptr + offs_am[:, None] * stride_am + offs_k[None, :] * stride_ak
    b_ptrs = b_ptr + offs_k[:, None] * stride_bk + offs_bn[None, :] * stride_bn

    acc = tl.zeros((BLOCK_M, BLOCK_N), dtype=tl.float32)
    for kk in range(0, tl.cdiv(K, BLOCK_K)):
        a = tl.load(a_ptrs, mask=offs_k[None, :] < K - kk * BLOCK_K, other=0.0)
        b = tl.load(b_ptrs, mask=offs_k[:, None] < K - kk * BLOCK_K, other=0.0)
        acc = tl.dot(a, b, acc)
        a_ptrs += BLOCK_K * stride_ak
        b_ptrs += BLOCK_K * stride_bk

    c = acc.to(c_ptr.dtype.element_ty)
    offs_cm = pid_m * BLOCK_M + tl.arange(0, BLOCK_M)
    offs_cn = pid_n * BLOCK_N + tl.arange(0, BLOCK_N)
    c_ptrs = c_ptr + offs_cm[:, None] * stride_cm + offs_cn[None, :] * stride_cn
    mask = (offs_cm[:, None] < M) & (offs_cn[None, :] < N)
    tl.store(c_ptrs, c, mask=mask)

# config = {"BLOCK_K": 32, "BLOCK_M": 64, "BLOCK_N": 128, "GROUP_M": 8, "arch": "sm_100", "dtype": "fp32", "num_ctas": 1, "num_stages": 2, "num_warps": 4}
# arch = sm_100


// ===== COMPILED SASS (sm_100a) =====

	.target	sm_100a

	.elftype	@"ET_EXEC"


//--------------------- .note.nv.tkinfo           --------------------------
	.section	.note.nv.tkinfo,"",@"SHT_NOTE"
	.sectionflags	@"SHF_NOTE_NV_TKINFO"
	.tkinfo
        /*0018*/ 	.word	0x00000081
        /*0030*/ 	.string	""
        /*0030*/ 	.string	"ptxas-blackwell"
        /*0030*/ 	.string	"Cuda compilation tools, release 12.9, V12.9.86"
        /*0030*/ 	.string	"Build cuda_12.9.r12.9/compiler.36037853_0"
        /*0030*/ 	.string	"-v  -suppress-debug-info  -lineinfo  -arch sm_100a "



//--------------------- .note.nv.cuver            --------------------------
	.section	.note.nv.cuver,"",@"SHT_NOTE"
	.sectionflags	@"SHF_NOTE_NV_CUVER"
        /*0018*/ 	.short	0x0001
        /*001a*/ 	.short	0x0064
        /*001c*/ 	.short	0x0001
        /*001e*/ 	.short	0x0000
        /*0020*/ 	.short	0x0001
        /*0022*/ 	.short	0x0000


//--------------------- .nv.info                  --------------------------
	.section	.nv.info,"",@"SHT_CUDA_INFO"
	.align	4


	//----- nvinfo : EIATTR_REGCOUNT
	.align		4
        /*0000*/ 	.byte	0x04, 0x2f
        /*0002*/ 	.short	(.L_4 - .L_3)
	.align		4
.L_3:
        /*0004*/ 	.word	index@(matmul_kernel)
        /*0008*/ 	.word	0x000000d8


	//----- nvinfo : EIATTR_FRAME_SIZE
	.align		4
.L_4:
        /*000c*/ 	.byte	0x04, 0x11
        /*000e*/ 	.short	(.L_6 - .L_5)
	.align		4
.L_5:
        /*0010*/ 	.word	index@($__internal_2_$__cuda_sm10x_tcgen05_guardrail_trap_unallocated_columns_being_dealloced)
        /*0014*/ 	.word	0x00000000


	//----- nvinfo : EIATTR_FRAME_SIZE
	.align		4
.L_6:
        /*0018*/ 	.byte	0x04, 0x11
        /*001a*/ 	.short	(.L_8 - .L_7)
	.align		4
.L_7:
        /*001c*/ 	.word	index@($__internal_1_$__cuda_sm10x_tcgen05_guardrail_trap_phase_invalid_during_alloc)
        /*0020*/ 	.word	0x00000000


	//----- nvinfo : EIATTR_FRAME_SIZE
	.align		4
.L_8:
        /*0024*/ 	.byte	0x04, 0x11
        /*0026*/ 	.short	(.L_10 - .L_9)
	.align		4
.L_9:
        /*0028*/ 	.word	index@($__internal_0_$__cuda_sm10x_tcgen05_guardrail_trap_col_being_dealloced_not_returned_by_alloc)
        /*002c*/ 	.word	0x00000000


	//----- nvinfo : EIATTR_FRAME_SIZE
	.align		4
.L_10:
        /*0030*/ 	.byte	0x04, 0x11
        /*0032*/ 	.short	(.L_12 - .L_11)
	.align		4
.L_11:
        /*0034*/ 	.word	index@(matmul_kernel)
        /*0038*/ 	.word	0x00000000


	//----- nvinfo : EIATTR_MIN_STACK_SIZE
	.align		4
.L_12:
        /*003c*/ 	.byte	0x04, 0x12
        /*003e*/ 	.short	(.L_14 - .L_13)
	.align		4
.L_13:
        /*0040*/ 	.word	index@(matmul_kernel)
        /*0044*/ 	.word	0x00000000
.L_14:


//--------------------- .nv.info.matmul_kernel    --------------------------
	.section	.nv.info.matmul_kernel,"",@"SHT_CUDA_INFO"
	.sectionflags	@""
	.align	4


	//----- nvinfo : EIATTR_CUDA_API_VERSION
	.align		4
        /*0000*/ 	.byte	0x04, 0x37
        /*0002*/ 	.short	(.L_16 - .L_15)
.L_15:
        /*0004*/ 	.word	0x00000081


	//----- nvinfo : EIATTR_KPARAM_INFO
	.align		4
.L_16:
        /*0008*/ 	.byte	0x04, 0x17
        /*000a*/ 	.short	(.L_18 - .L_17)
.L_17:
        /*000c*/ 	.word	0x00000000
        /*0010*/ 	.short	0x000d
        /*0012*/ 	.short	0x0048
        /*0014*/ 	.byte	0x00, 0xf4, 0x21, 0x00


	//----- nvinfo : EIATTR_KPARAM_INFO
	.align		4
.L_18:
        /*0018*/ 	.byte	0x04, 0x17
        /*001a*/ 	.short	(.L_20 - .L_19)
.L_19:
        /*001c*/ 	.word	0x00000000
        /*0020*/ 	.short	0x000c
        /*0022*/ 	.short	0x0040
        /*0024*/ 	.byte	0x00, 0xf4, 0x21, 0x00


	//----- nvinfo : EIATTR_KPARAM_INFO
	.align		4
.L_20:
        /*0028*/ 	.byte	0x04, 0x17
        /*002a*/ 	.short	(.L_22 - .L_21)
.L_21:
        /*002c*/ 	.word	0x00000000
        /*0030*/ 	.short	0x000b
        /*0032*/ 	.short	0x0038
        /*0034*/ 	.byte	0x00, 0xf0, 0x11, 0x00


	//----- nvinfo : EIATTR_KPARAM_INFO
	.align		4
.L_22:
        /*0038*/ 	.byte	0x04, 0x17
        /*003a*/ 	.short	(.L_24 - .L_23)
.L_23:
        /*003c*/ 	.word	0x00000000
        /*0040*/ 	.short	0x000a
        /*0042*/ 	.short	0x0034
        /*0044*/ 	.byte	0x00, 0xf0, 0x11, 0x00


	//----- nvinfo : EIATTR_KPARAM_INFO
	.align		4
.L_24:
        /*0048*/ 	.byte	0x04, 0x17
        /*004a*/ 	.short	(.L_26 - .L_25)
.L_25:
        /*004c*/ 	.word	0x00000000
        /*0050*/ 	.short	0x0009
        /*0052*/ 	.short	0x0030
        /*0054*/ 	.byte	0x00, 0xf0, 0x11, 0x00


	//----- nvinfo : EIATTR_KPARAM_INFO
	.align		4
.L_26:
        /*0058*/ 	.byte	0x04, 0x17
        /*005a*/ 	.short	(.L_28 - .L_27)
.L_27:
        /*005c*/ 	.word	0x00000000
        /*0060*/ 	.short	0x0008
        /*0062*/ 	.short	0x002c
        /*0064*/ 	.byte	0x00, 0xf0, 0x11, 0x00


	//----- nvinfo : EIATTR_KPARAM_INFO
	.align		4
.L_28:
        /*0068*/ 	.byte	0x04, 0x17
        /*006a*/ 	.short	(.L_30 - .L_29)
.L_29:
        /*006c*/ 	.word	0x00000000
        /*0070*/ 	.short	0x0007
        /*0072*/ 	.short	0x0028
        /*0074*/ 	.byte	0x00, 0xf0, 0x11, 0x00


	//----- nvinfo : EIATTR_KPARAM_INFO
	.align		4
.L_30:
        /*0078*/ 	.byte	0x04, 0x17
        /*007a*/ 	.short	(.L_32 - .L_31)
.L_31:
        /*007c*/ 	.word	0x00000000
        /*0080*/ 	.short	0x0006
        /*0082*/ 	.short	0x0024
        /*0084*/ 	.byte	0x00, 0xf0, 0x11, 0x00


	//----- nvinfo : EIATTR_KPARAM_INFO
	.align		4
.L_32:
        /*0088*/ 	.byte	0x04, 0x17
        /*008a*/ 	.short	(.L_34 - .L_33)
.L_33:
        /*008c*/ 	.word	0x00000000
        /*0090*/ 	.short	0x0005
        /*0092*/ 	.short	0x0020
        /*0094*/ 	.byte	0x00, 0xf0, 0x11, 0x00


	//----- nvinfo : EIATTR_KPARAM_INFO
	.align		4
.L_34:
        /*0098*/ 	.byte	0x04, 0x17
        /*009a*/ 	.short	(.L_36 - .L_35)
.L_35:
        /*009c*/ 	.word	0x00000000
        /*00a0*/ 	.short	0x0004
        /*00a2*/ 	.short	0x001c
        /*00a4*/ 	.byte	0x00, 0xf0, 0x11, 0x00


	//----- nvinfo : EIATTR_KPARAM_INFO
	.align		4
.L_36:
        /*00a8*/ 	.byte	0x04, 0x17
        /*00aa*/ 	.short	(.L_38 - .L_37)
.L_37:
        /*00ac*/ 	.word	0x00000000
        /*00b0*/ 	.short	0x0003
        /*00b2*/ 	.short	0x0018
        /*00b4*/ 	.byte	0x00, 0xf0, 0x11, 0x00


	//----- nvinfo : EIATTR_KPARAM_INFO
	.align		4
.L_38:
        /*00b8*/ 	.byte	0x04, 0x17
        /*00ba*/ 	.short	(.L_40 - .L_39)
.L_39:
        /*00bc*/ 	.word	0x00000000
        /*00c0*/ 	.short	0x0002
        /*00c2*/ 	.short	0x0010
        /*00c4*/ 	.byte	0x00, 0xf4, 0x21, 0x00


	//----- nvinfo : EIATTR_KPARAM_INFO
	.align		4
.L_40:
        /*00c8*/ 	.byte	0x04, 0x17
        /*00ca*/ 	.short	(.L_42 - .L_41)
.L_41:
        /*00cc*/ 	.word	0x00000000
        /*00d0*/ 	.short	0x0001
        /*00d2*/ 	.short	0x0008
        /*00d4*/ 	.byte	0x00, 0xf4, 0x21, 0x00


	//----- nvinfo : EIATTR_KPARAM_INFO
	.align		4
.L_42:
        /*00d8*/ 	.byte	0x04, 0x17
        /*00da*/ 	.short	(.L_44 - .L_43)
.L_43:
        /*00dc*/ 	.word	0x00000000
        /*00e0*/ 	.short	0x0000
        /*00e2*/ 	.short	0x0000
        /*00e4*/ 	.byte	0x00, 0xf4, 0x21, 0x00


	//----- nvinfo : EIATTR_AT_ENTRY_FRAGMENTS
	.align		4
.L_44:
        /*00e8*/ 	.byte	0x04, 0x4f
        /*00ea*/ 	.short	(.L_46 - .L_45)


	//   ....[0]....
.L_45:
        /*00ec*/ 	.word	0x00000004


	//----- nvinfo : EIATTR_RESERVED_SMEM_USED
	.align		4
.L_46:
        /*00f0*/ 	.byte	0x01, 0x41
	.zero		2


	//----- nvinfo : EIATTR_SPARSE_MMA_MASK
	.align		4
        /*00f4*/ 	.byte	0x03, 0x50
        /*00f6*/ 	.short	0x0000


	//----- nvinfo : EIATTR_TCGEN05_1CTA_USED
	.align		4
        /*00f8*/ 	.byte	0x01, 0x51
	.zero		2


	//----- nvinfo : EIATTR_MAXREG_COUNT
	.align		4
        /*00fc*/ 	.byte	0x03, 0x1b
        /*00fe*/ 	.short	0x00ff


	//----- nvinfo : EIATTR_NUM_BARRIERS
	.align		4
        /*0100*/ 	.byte	0x02, 0x4c
        /*0102*/ 	.byte	0x01
	.zero		1


	//----- nvinfo : EIATTR_INT_WARP_WIDE_INSTR_OFFSETS
	.align		4
        /*0104*/ 	.byte	0x04, 0x31
        /*0106*/ 	.short	(.L_48 - .L_47)


	//   ....[0]....
.L_47:
        /*0108*/ 	.word	0x000030d0


	//   ....[1]....
        /*010c*/ 	.word	0x00003100


	//   ....[2]....
        /*0110*/ 	.word	0x00003210


	//   ....[3]....
        /*0114*/ 	.word	0x00008cd0


	//   ....[4]....
        /*0118*/ 	.word	0x00008d20


	//----- nvinfo : EIATTR_COOP_GROUP_MASK_REGIDS
	.align		4
.L_48:
        /*011c*/ 	.byte	0x04, 0x29
        /*011e*/ 	.short	(.L_50 - .L_49)


	//   ....[0]....
.L_49:
        /*0120*/ 	.word	0xffffffff


	//   ....[1]....
        /*0124*/ 	.word	0xffffffff


	//   ....[2]....
        /*0128*/ 	.word	0xffffffff


	//   ....[3]....
        /*012c*/ 	.word	0xffffffff


	//----- nvinfo : EIATTR_COOP_GROUP_INSTR_OFFSETS
	.align		4
.L_50:
        /*0130*/ 	.byte	0x04, 0x28
        /*0132*/ 	.short	(.L_52 - .L_51)


	//   ....[0]....
.L_51:
        /*0134*/ 	.word	0x00000060


	//   ....[1]....
        /*0138*/ 	.word	0x00000320


	//   ....[2]....
        /*013c*/ 	.word	0x00008b60


	//   ....[3]....
        /*0140*/ 	.word	0x00008dd0


	//----- nvinfo : EIATTR_VRC_CTA_INIT_COUNT
	.align		4
.L_52:
        /*0144*/ 	.byte	0x02, 0x4a
        /*0146*/ 	.byte	0x80
	.zero		1


	//----- nvinfo : EIATTR_MBARRIER_INSTR_OFFSETS
	.align		4
        /*0148*/ 	.byte	0x04, 0x39
        /*014a*/ 	.short	(.L_54 - .L_53)


	//   ....[0]....
.L_53:
        /*014c*/ 	.word	0x000032a0
        /*0150*/ 	.word	0x000000ff
        /*0154*/ 	.word	0x00000000
        /*0158*/ 	.short	0x0100
        /*015a*/ 	.byte	0x0c
	.zero		1


	//   ....[1]....
        /*015c*/ 	.word	0x000032c0
        /*0160*/ 	.word	0x000000ff
        /*0164*/ 	.word	0x0000c008
        /*0168*/ 	.short	0x0100
        /*016a*/ 	.byte	0x0a
	.zero		1


	//   ....[2]....
        /*016c*/ 	.word	0x00005740
        /*0170*/ 	.word	0x000000ff
        /*0174*/ 	.word	0x00000000
        /*0178*/ 	.short	0x010a
        /*017a*/ 	.byte	0x0d
	.zero		1


	//   ....[3]....
        /*017c*/ 	.word	0x00006ae0
        /*0180*/ 	.word	0x000000ff
        /*0184*/ 	.word	0x00000000
        /*0188*/ 	.short	0x010a
        /*018a*/ 	.byte	0x0c
	.zero		1


	//   ....[4]....
        /*018c*/ 	.word	0x00006c00
        /*0190*/ 	.word	0x000000ff
        /*0194*/ 	.word	0x0000c000
        /*0198*/ 	.short	0x0108
        /*019a*/ 	.byte	0x0a
	.zero		1


	//   ....[5]....
        /*019c*/ 	.word	0x00006cc0
        /*01a0*/ 	.word	0x000000ff
        /*01a4*/ 	.word	0x0000c008
        /*01a8*/ 	.short	0x0108
        /*01aa*/ 	.byte	0x0a
	.zero		1


	//   ....[6]....
        /*01ac*/ 	.word	0x00008df0
        /*01b0*/ 	.word	0x000000ff
        /*01b4*/ 	.word	0x00000000
        /*01b8*/ 	.short	0x010a
        /*01ba*/ 	.byte	0x0d
	.zero		1


	//   ....[7]....
        /*01bc*/ 	.word	0x00008e20
        /*01c0*/ 	.word	0x000000ff
        /*01c4*/ 	.word	0x00000000
        /*01c8*/ 	.short	0x010a
        /*01ca*/ 	.byte	0x0c
	.zero		1


	//----- nvinfo : EIATTR_NUM_MBARRIERS
	.align		4
.L_54:
        /*01cc*/ 	.byte	0x03, 0x38
        /*01ce*/ 	.short	0x0002


	//----- nvinfo : EIATTR_EXIT_INSTR_OFFSETS
	.align		4
        /*01d0*/ 	.byte	0x04, 0x1c
        /*01d2*/ 	.short	(.L_56 - .L_55)


	//   ....[0]....
.L_55:
        /*01d4*/ 	.word	0x00008de0


	//----- nvinfo : EIATTR_REQNTID
	.align		4
.L_56:
        /*01d8*/ 	.byte	0x04, 0x10
        /*01da*/ 	.short	(.L_58 - .L_57)
.L_57:
        /*01dc*/ 	.word	0x00000080
        /*01e0*/ 	.word	0x00000001
        /*01e4*/ 	.word	0x00000001


	//----- nvinfo : EIATTR_CRS_STACK_SIZE
	.align		4
.L_58:
        /*01e8*/ 	.byte	0x04, 0x1e
        /*01ea*/ 	.short	(.L_60 - .L_59)
.L_59:
        /*01ec*/ 	.word	0x00000000


	//----- nvinfo : EIATTR_CBANK_PARAM_SIZE
	.align		4
.L_60:
        /*01f0*/ 	.byte	0x03, 0x19
        /*01f2*/ 	.short	0x0050


	//----- nvinfo : EIATTR_PARAM_CBANK
	.align		4
        /*01f4*/ 	.byte	0x04, 0x0a
        /*01f6*/ 	.short	(.L_62 - .L_61)
	.align		4
.L_61:
        /*01f8*/ 	.word	index@(.nv.constant0.matmul_kernel)
        /*01fc*/ 	.short	0x0380
        /*01fe*/ 	.short	0x0050


	//----- nvinfo : EIATTR_SW_WAR
	.align		4
.L_62:
        /*0200*/ 	.byte	0x04, 0x36
        /*0202*/ 	.short	(.L_64 - .L_63)
.L_63:
        /*0204*/ 	.word	0x00000008
.L_64:


//--------------------- .nv.compat                --------------------------
	.section	.nv.compat,"",@"SHT_CUDA_COMPAT_INFO"
	.align	4
        /*0000*/ 	.byte	0x02, 0x02, 0x02, 0x00, 0x02, 0x05, 0x05, 0x00, 0x02, 0x03, 0x00, 0x00, 0x02, 0x06, 0x01, 0x00


//--------------------- .nv.callgraph             --------------------------
	.section	.nv.callgraph,"",@"SHT_CUDA_CALLGRAPH"
	.align	4
	.sectionentsize	8
	.align		4
        /*0000*/ 	.word	0x00000000
	.align		4
        /*0004*/ 	.word	0xffffffff
	.align		4
        /*0008*/ 	.word	0x00000000
	.align		4
        /*000c*/ 	.word	0xfffffffe
	.align		4
        /*0010*/ 	.word	0x00000000
	.align		4
        /*0014*/ 	.word	0xfffffffd
	.align		4
        /*0018*/ 	.word	0x00000000
	.align		4
        /*001c*/ 	.word	0xfffffffc


//--------------------- .text.matmul_kernel       --------------------------
	.section	.text.matmul_kernel,"ax",@progbits
	.align	128
        .global         matmul_kernel
        .type           matmul_kernel,@function
        .size           matmul_kernel,(.L_x_20 - matmul_kernel)
        .other          matmul_kernel,@"STO_CUDA_ENTRY STV_DEFAULT"
matmul_kernel:
.text.matmul_kernel:
[----:B------:R-:W1:Y:S01]  /*0000*/  LDC R1, c[0x0][0x37c] ;  /* 0x0000df00ff017b82 */ /* 0x000e620000000800 */
[----:B------:R-:W2:Y:S02]  /*0010*/  S2R R69, SR_TID.X ;  /* 0x0000000000457919 */ /* 0x000ea40000002100 */
[----:B--2---:R-:W-:-:S13]  /*0020*/  ISETP.GE.U32.AND P0, PT, R69, 0x20, PT ;  /* 0x000000204500780c */ /* 0x004fda0003f06070 */
[----:B------:R-:W-:Y:S02]  /*0030*/  VOTEU.ANY UP0, P0 ;  /* 0x0000000000ff7886 */ /* 0x000fe40000000100 */
[----:B-1----:R-:W-:Y:S05]  /*0040*/  BRA.U UP0, `(.L_x_0) ;  /* 0x0000000100b87547 */ /* 0x002fea000b800000 */
[----:B------:R-:W1:Y:S01]  /*0050*/  S2UR UR6, SR_CgaCtaId ;  /* 0x00000000000679c3 */ /* 0x000e620000008800 */
[----:B------:R-:W-:Y:S01]  /*0060*/  NOP ;  /* 0x0000000000007918 */ /* 0x000fe20000000000 */
[----:B------:R-:W-:Y:S02]  /*0070*/  UMOV UR4, 0x40 ;  /* 0x0000004000047882 */ /* 0x000fe40000000000 */
[----:B-1----:R-:W-:-:S09]  /*0080*/  ULEA UR4, UR6, UR4, 0x18 ;  /* 0x0000000406047291 */ /* 0x002fd2000f8ec0ff */
[----:B------:R-:W1:Y:S01]  /*0090*/  LDS.U8 R0, [UR4] ;  /* 0x00000004ff007984 */ /* 0x000e620008000000 */
[----:B------:R-:W-:Y:S02]  /*00a0*/  UMOV UR4, 0x400 ;  /* 0x0000040000047882 */ /* 0x000fe40000000000 */
[----:B------:R-:W-:Y:S01]  /*00b0*/  ULEA UR4, UR6, UR4, 0x18 ;  /* 0x0000000406047291 */ /* 0x000fe2000f8ec0ff */
[----:B-1----:R-:W-:-:S13]  /*00c0*/  ISETP.NE.AND P0, PT, R0, RZ, PT ;  /* 0x000000ff0000720c */ /* 0x002fda0003f05270 */
[----:B------:R-:W-:Y:S05]  /*00d0*/  @P0 BRA `(.L_x_1) ;  /* 0x00000000007c0947 */ /* 0x000fea0003800000 */
[----:B------:R-:W-:-:S13]  /*00e0*/  ELECT P0, URZ, PT ;  /* 0x0000000000ff782f */ /* 0x000fda0003800000 */
[----:B------:R-:W-:Y:S05]  /*00f0*/  @!P0 BRA `(.L_x_2) ;  /* 0x0000000000848947 */ /* 0x000fea0003800000 */
[----:B------:R-:W-:Y:S01]  /*0100*/  UMOV UR5, 0x4 ;  /* 0x0000000400057882 */ /* 0x000fe20000000000 */
[----:B------:R-:W-:Y:S02]  /*0110*/  IMAD.MOV.U32 R4, RZ, RZ, 0x1 ;  /* 0x00000001ff047424 */ /* 0x000fe400078e00ff */
[----:B------:R-:W-:Y:S02]  /*0120*/  IMAD.MOV.U32 R5, RZ, RZ, 0xf ;  /* 0x0000000fff057424 */ /* 0x000fe400078e00ff */
[----:B------:R-:W-:Y:S04]  /*0130*/  DEPBAR.LE SB1, 0x36 ;  /* 0x00009d800000791a */ /* 0x000fe80000000000 */
[----:B------:R-:W1:Y:S02]  /*0140*/  UTCATOMSWS.FIND_AND_SET.ALIGN UP1, UR5, UR5 ;  /* 0x00000005000575e3 */ /* 0x000e640008020800 */
[----:B-1----:R-:W-:-:S04]  /*0150*/  PLOP3.LUT P0, PT, PT, PT, UP1, 0x80, 0x8 ;  /* 0x000000000008781c */ /* 0x002fc80003f0f018 */
[----:B------:R-:W-:-:S04]  /*0160*/  SEL R0, RZ, 0xffffffff, !P0 ;  /* 0xffffffffff007807 */ /* 0x000fc80004000000 */
[----:B------:R-:W-:Y:S01]  /*0170*/  ISETP.NE.AND P0, PT, R0, RZ, PT ;  /* 0x000000ff0000720c */ /* 0x000fe20003f05270 */
[----:B------:R-:W-:-:S12]  /*0180*/  IMAD.U32 R0, RZ, RZ, UR5 ;  /* 0x00000005ff007e24 */ /* 0x000fd8000f8e00ff */
[----:B------:R-:W-:Y:S05]  /*0190*/  @P0 BRA `(.L_x_3) ;  /* 0x0000000000240947 */ /* 0x000fea0003800000 */
.L_x_4:
[----:B------:R-:W-:Y:S05]  /*01a0*/  NANOSLEEP 0x64 ;  /* 0x000000640000795d */ /* 0x000fea0003800000 */
[----:B------:R-:W-:-:S05]  /*01b0*/  UMOV UR5, 0x4 ;  /* 0x0000000400057882 */ /* 0x000fca0000000000 */
[----:B------:R-:W-:Y:S04]  /*01c0*/  DEPBAR.LE SB1, 0x36 ;  /* 0x00009d800000791a */ /* 0x000fe80000000000 */
[----:B------:R-:W1:Y:S02]  /*01d0*/  UTCATOMSWS.FIND_AND_SET.ALIGN UP1, UR5, UR5 ;  /* 0x00000005000575e3 */ /* 0x000e640008020800 */
[----:B-1----:R-:W-:-:S04]  /*01e0*/  PLOP3.LUT P0, PT, PT, PT, UP1, 0x80, 0x8 ;  /* 0x000000000008781c */ /* 0x002fc80003f0f018 */
[----:B------:R-:W-:-:S04]  /*01f0*/  SEL R0, RZ, 0xffffffff, !P0 ;  /* 0xffffffffff007807 */ /* 0x000fc80004000000 */
[----:B------:R-:W-:Y:S01]  /*0200*/  ISETP.NE.AND P0, PT, R0, RZ, PT ;  /* 0x000000ff0000720c */ /* 0x000fe20003f05270 */
[----:B------:R-:W-:-:S12]  /*0210*/  IMAD.U32 R0, RZ, RZ, UR5 ;  /* 0x00000005ff007e24 */ /* 0x000fd8000f8e00ff */
[----:B------:R-:W-:Y:S05]  /*0220*/  @!P0 BRA `(.L_x_4) ;  /* 0xfffffffc00dc8947 */ /* 0x000fea000383ffff */
.L_x_3:
[C---:B------:R-:W-:Y:S01]  /*0230*/  VIADD R3, R0.reuse, 0x10 ;  /* 0x0000001000037836 */ /* 0x040fe20000000000 */
[----:B------:R-:W-:Y:S01]  /*0240*/  UMOV UR5, 0x50 ;  /* 0x0000005000057882 */ /* 0x000fe20000000000 */
[----:B------:R-:W-:Y:S01]  /*0250*/  SHF.L.U32 R2, R5, R0, RZ ;  /* 0x0000000005027219 */ /* 0x000fe200000006ff */
[----:B------:R-:W-:Y:S01]  /*0260*/  ULEA UR5, UR6, UR5, 0x18 ;  /* 0x0000000506057291 */ /* 0x000fe2000f8ec0ff */
[----:B------:R-:W-:Y:S01]  /*0270*/  IMAD.SHL.U32 R0, R0, 0x20, RZ ;  /* 0x0000002000007824 */ /* 0x000fe200078e00ff */
[----:B------:R-:W-:-:S04]  /*0280*/  SHF.L.U32 R3, R4, R3, RZ ;  /* 0x0000000304037219 */ /* 0x000fc800000006ff */
[----:B------:R-:W-:-:S05]  /*0290*/  LOP3.LUT R2, R3, R2, RZ, 0xfc, !PT ;  /* 0x0000000203027212 */ /* 0x000fca00078efcff */
[----:B------:R1:W-:Y:S04]  /*02a0*/  ATOMS.OR RZ, [UR5], R2 ;  /* 0x00000002ffff798c */ /* 0x0003e8000b000005 */
[----:B------:R1:W-:Y:S01]  /*02b0*/  STS [UR4], R0 ;  /* 0x00000000ff007988 */ /* 0x0003e20008000804 */
[----:B------:R-:W-:Y:S05]  /*02c0*/  BRA `(.L_x_2) ;  /* 0x0000000000107947 */ /* 0x000fea0003800000 */
.L_x_1:
[----:B------:R-:W-:Y:S01]  /*02d0*/  IMAD.MOV.U32 R0, RZ, RZ, -0x1 ;  /* 0xffffffffff007424 */ /* 0x000fe200078e00ff */
[----:B------:R-:W-:-:S04]  /*02e0*/  MOV R2, 0x310 ;  /* 0x0000031000027802 */ /* 0x000fc80000000f00 */
[----:B------:R1:W-:Y:S03]  /*02f0*/  STS [UR4], R0 ;  /* 0x00000000ff007988 */ /* 0x0003e60008000804 */
[----:B-1----:R-:W-:Y:S05]  /*0300*/  CALL.REL.NOINC `($__internal_1_$__cuda_sm10x_tcgen05_guardrail_trap_phase_invalid_during_alloc) ;  /* 0x0000008800dc7944 */ /* 0x002fea0003c00000 */
.L_x_2:
[----:B------:R-:W-:Y:S05]  /*0310*/  WARPSYNC.ALL ;  /* 0x0000000000007948 */ /* 0x000fea0003800000 */
[----:B------:R-:W-:Y:S01]  /*0320*/  NOP ;  /* 0x0000000000007918 */ /* 0x000fe20000000000 */
.L_x_0:
[----:B------:R-:W2:Y:S01]  /*0330*/  LDC.64 R36, c[0x0][0x398] ;  /* 0x0000e600ff247b82 */ /* 0x000ea20000000a00 */
[----:B------:R-:W3:Y:S01]  /*0340*/  S2R R5, SR_CTAID.X ;  /* 0x0000000000057919 */ /* 0x000ee20000002500 */
[----:B------:R-:W-:Y:S01]  /*0350*/  LOP3.LUT R25, R69, 0x3f, RZ, 0xc0, !PT ;  /* 0x0000003f45197812 */ /* 0x000fe200078ec0ff */
[----:B------:R-:W-:Y:S01]  /*0360*/  UMOV UR10, 0x400 ;  /* 0x00000400000a7882 */ /* 0x000fe20000000000 */
[----:B------:R-:W-:Y:S01]  /*0370*/  SHF.R.U32.HI R12, RZ, 0x5, R69 ;  /* 0x00000005ff0c7819 */ /* 0x000fe20000011645 */
[----:B------:R-:W4:Y:S03]  /*0380*/  LDCU UR4, c[0x0][0x3a4] ;  /* 0x00007480ff0477ac */ /* 0x000f260008000800 */
[----:B------:R-:W5:Y:S01]  /*0390*/  S2UR UR5, SR_CgaCtaId ;  /* 0x00000000000579c3 */ /* 0x000f620000008800 */
[----:B------:R-:W-:Y:S01]  /*03a0*/  R2UR UR8, R12 ;  /* 0x000000000c0872ca */ /* 0x000fe200000e0000 */
[----:B------:R-:W1:Y:S01]  /*03b0*/  LDCU.128 UR16, c[0x0][0x380] ;  /* 0x00007000ff1077ac */ /* 0x000e620008000c00 */
[----:B------:R-:W1:Y:S05]  /*03c0*/  LDCU.64 UR20, c[0x0][0x358] ;  /* 0x00006b00ff1477ac */ /* 0x000e6a0008000a00 */
[----:B------:R-:W1:Y:S01]  /*03d0*/  LDC R146, c[0x0][0x3a0] ;  /* 0x0000e800ff927b82 */ /* 0x000e620000000800 */
[----:B------:R-:W-:Y:S01]  /*03e0*/  UMOV UR7, 0x1 ;  /* 0x0000000100077882 */ /* 0x000fe20000000000 */
[----:B-12---:R-:W-:Y:S01]  /*03f0*/  VIADD R0, R37, 0x7f ;  /* 0x0000007f25007836 */ /* 0x006fe20000000000 */
[----:B------:R-:W-:-:S04]  /*0400*/  IABS R15, R36 ;  /* 0x00000024000f7213 */ /* 0x000fc80000000000 */
[----:B------:R-:W-:Y:S01]  /*0410*/  SHF.R.S32.HI R3, RZ, 0x1f, R0 ;  /* 0x0000001fff037819 */ /* 0x000fe20000011400 */
[----:B-----5:R-:W-:-:S03]  /*0420*/  ULEA UR10, UR5, UR10, 0x18 ;  /* 0x0000000a050a7291 */ /* 0x020fc6000f8ec0ff */
[----:B------:R-:W-:Y:S01]  /*0430*/  LEA.HI R3, R3, R0, RZ, 0x7 ;  /* 0x0000000003037211 */ /* 0x000fe200078f38ff */
[----:B------:R-:W-:Y:S01]  /*0440*/  BAR.SYNC.DEFER_BLOCKING 0x0 ;  /* 0x0000000000007b1d */ /* 0x000fe20000010000 */
[----:B---3--:R-:W-:Y:S02]  /*0450*/  IABS R8, R5 ;  /* 0x0000000500087213 */ /* 0x008fe40000000000 */
[----:B------:R-:W-:Y:S01]  /*0460*/  SHF.R.S32.HI R3, RZ, 0x7, R3 ;  /* 0x00000007ff037819 */ /* 0x000fe20000011403 */
[----:B------:R-:W-:-:S04]  /*0470*/  VIADD R180, R146, 0x1f ;  /* 0x0000001f92b47836 */ /* 0x000fc80000000000 */
[----:B------:R-:W-:-:S05]  /*0480*/  IMAD.SHL.U32 R4, R3, 0x8, RZ ;  /* 0x0000000803047824 */ /* 0x000fca00078e00ff */
[-C--:B------:R-:W-:Y:S02]  /*0490*/  IABS R7, R4.reuse ;  /* 0x0000000400077213 */ /* 0x080fe40000000000 */
[----:B------:R-:W-:Y:S02]  /*04a0*/  IABS R10, R4 ;  /* 0x00000004000a7213 */ /* 0x000fe40000000000 */
[----:B------:R-:W1:Y:S01]  /*04b0*/  I2F.RP R0, R7 ;  /* 0x0000000700007306 */ /* 0x000e620000209400 */
[----:B------:R-:W2:Y:S07]  /*04c0*/  LDS R16, [UR10] ;  /* 0x0000000aff107984 */ /* 0x000eae0008000800 */
[----:B-1----:R-:W1:Y:S02]  /*04d0*/  MUFU.RCP R0, R0 ;  /* 0x0000000000007308 */ /* 0x002e640000001000 */
[----:B-1----:R-:W-:-:S02]  /*04e0*/  VIADD R2, R0, 0xffffffe ;  /* 0x0ffffffe00027836 */ /* 0x002fc40000000000 */
[----:B------:R-:W-:-:S04]  /*04f0*/  IMAD.MOV R0, RZ, RZ, -R10 ;  /* 0x000000ffff007224 */ /* 0x000fc800078e0a0a */
[----:B------:R1:W3:Y:S02]  /*0500*/  F2I.FTZ.U32.TRUNC.NTZ R3, R2 ;  /* 0x0000000200037305 */ /* 0x0002e4000021f000 */
[----:B-1----:R-:W-:Y:S01]  /*0510*/  IMAD.MOV.U32 R2, RZ, RZ, RZ ;  /* 0x000000ffff027224 */ /* 0x002fe200078e00ff */
[----:B--2---:R-:W-:Y:S01]  /*0520*/  R2UR UR22, R16 ;  /* 0x00000000101672ca */ /* 0x004fe200000e0000 */
[----:B---3--:R-:W-:-:S04]  /*0530*/  IMAD.MOV R6, RZ, RZ, -R3 ;  /* 0x000000ffff067224 */ /* 0x008fc800078e0a03 */
[----:B------:R-:W-:Y:S02]  /*0540*/  IMAD R9, R6, R7, RZ ;  /* 0x0000000706097224 */ /* 0x000fe400078e02ff */
[----:B------:R-:W-:Y:S02]  /*0550*/  IMAD.MOV.U32 R6, RZ, RZ, R8 ;  /* 0x000000ffff067224 */ /* 0x000fe400078e0008 */
[----:B------:R-:W-:-:S06]  /*0560*/  IMAD.HI.U32 R3, R3, R9, R2 ;  /* 0x0000000903037227 */ /* 0x000fcc00078e0002 */
[----:B------:R-:W-:-:S04]  /*0570*/  IMAD.HI.U32 R3, R3, R6, RZ ;  /* 0x0000000603037227 */ /* 0x000fc800078e00ff */
[----:B------:R-:W-:Y:S01]  /*0580*/  IMAD R0, R3, R0, R6 ;  /* 0x0000000003007224 */ /* 0x000fe200078e0206 */
[----:B------:R-:W-:Y:S04]  /*0590*/  BAR.SYNC.DEFER_BLOCKING 0x0 ;  /* 0x0000000000007b1d */ /* 0x000fe80000010000 */
[----:B------:R-:W-:-:S13]  /*05a0*/  ISETP.GT.U32.AND P1, PT, R7, R0, PT ;  /* 0x000000000700720c */ /* 0x000fda0003f24070 */
[----:B------:R-:W-:Y:S02]  /*05b0*/  @!P1 IMAD.IADD R0, R0, 0x1, -R7 ;  /* 0x0000000100009824 */ /* 0x000fe400078e0a07 */
[----:B------:R-:W-:Y:S01]  /*05c0*/  @!P1 VIADD R3, R3, 0x1 ;  /* 0x0000000103039836 */ /* 0x000fe20000000000 */
[----:B------:R-:W-:Y:S02]  /*05d0*/  ISETP.NE.AND P1, PT, R4, RZ, PT ;  /* 0x000000ff0400720c */ /* 0x000fe40003f25270 */
[----:B------:R-:W-:Y:S02]  /*05e0*/  ISETP.GE.U32.AND P0, PT, R0, R7, PT ;  /* 0x000000070000720c */ /* 0x000fe40003f06070 */
[----:B------:R-:W-:-:S04]  /*05f0*/  LOP3.LUT R0, R5, R4, RZ, 0x3c, !PT ;  /* 0x0000000405007212 */ /* 0x000fc800078e3cff */
[----:B------:R-:W-:Y:S01]  /*0600*/  ISETP.GE.AND P2, PT, R0, RZ, PT ;  /* 0x000000ff0000720c */ /* 0x000fe20003f46270 */
[----:B------:R-:W-:-:S06]  /*0610*/  VIADD R0, R36, 0x3f ;  /* 0x0000003f24007836 */ /* 0x000fcc0000000000 */
[----:B------:R-:W-:-:S04]  /*0620*/  @P0 VIADD R3, R3, 0x1 ;  /* 0x0000000103030836 */ /* 0x000fc80000000000 */
[----:B------:R-:W-:Y:S01]  /*0630*/  IMAD.MOV.U32 R2, RZ, RZ, R3 ;  /* 0x000000ffff027224 */ /* 0x000fe200078e0003 */
[----:B------:R-:W-:-:S03]  /*0640*/  SHF.R.S32.HI R3, RZ, 0x1f, R0 ;  /* 0x0000001fff037819 */ /* 0x000fc60000011400 */
[----:B------:R-:W-:Y:S01]  /*0650*/  @!P2 IMAD.MOV R2, RZ, RZ, -R2 ;  /* 0x000000ffff02a224 */ /* 0x000fe200078e0a02 */
[----:B------:R-:W-:Y:S02]  /*0660*/  @!P1 LOP3.LUT R2, RZ, R4, RZ, 0x33, !PT ;  /* 0x00000004ff029212 */ /* 0x000fe400078e33ff */
[----:B------:R-:W-:-:S03]  /*0670*/  LEA.HI R3, R3, R0, RZ, 0x6 ;  /* 0x0000000003037211 */ /* 0x000fc600078f30ff */
[----:B------:R-:W-:Y:S02]  /*0680*/  IMAD.SHL.U32 R8, R2, 0x8, RZ ;  /* 0x0000000802087824 */ /* 0x000fe400078e00ff */
[----:B------:R-:W-:-:S03]  /*0690*/  IMAD.MOV R2, RZ, RZ, -R2 ;  /* 0x000000ffff027224 */ /* 0x000fc600078e0a02 */
[----:B------:R-:W-:Y:S01]  /*06a0*/  LEA.HI.SX32 R3, R3, -R8, 0x1a ;  /* 0x8000000803037211 */ /* 0x000fe200078fd2ff */
[----:B------:R-:W-:Y:S02]  /*06b0*/  IMAD R10, R4, R2, R5 ;  /* 0x00000002040a7224 */ /* 0x000fe400078e0205 */
[----:B------:R-:W-:Y:S01]  /*06c0*/  IMAD.MOV.U32 R2, RZ, RZ, RZ ;  /* 0x000000ffff027224 */ /* 0x000fe200078e00ff */
[----:B------:R-:W-:Y:S02]  /*06d0*/  VIMNMX R7, PT, PT, R3, 0x8, PT ;  /* 0x0000000803077848 */ /* 0x000fe40003fe0100 */
[----:B------:R-:W-:Y:S02]  /*06e0*/  IABS R4, R10 ;  /* 0x0000000a00047213 */ /* 0x000fe40000000000 */
[----:B------:R-:W-:-:S04]  /*06f0*/  IABS R6, R7 ;  /* 0x0000000700067213 */ /* 0x000fc80000000000 */
[----:B------:R-:W1:Y:S08]  /*0700*/  I2F.RP R0, R6 ;  /* 0x0000000600007306 */ /* 0x000e700000209400 */
[----:B-1----:R-:W1:Y:S02]  /*0710*/  MUFU.RCP R0, R0 ;  /* 0x0000000000007308 */ /* 0x002e640000001000 */
[----:B-1----:R-:W-:Y:S01]  /*0720*/  VIADD R3, R0, 0xffffffe ;  /* 0x0ffffffe00037836 */ /* 0x002fe20000000000 */
[----:B------:R-:W-:-:S05]  /*0730*/  IABS R0, R37 ;  /* 0x0000002500007213 */ /* 0x000fca0000000000 */
[----:B------:R-:W1:Y:S02]  /*0740*/  F2I.FTZ.U32.TRUNC.NTZ R3, R3 ;  /* 0x0000000300037305 */ /* 0x000e64000021f000 */
[----:B-1----:R-:W-:-:S04]  /*0750*/  IMAD.MOV R9, RZ, RZ, -R3 ;  /* 0x000000ffff097224 */ /* 0x002fc800078e0a03 */
[----:B------:R-:W-:Y:S01]  /*0760*/  IMAD R5, R9, R6, RZ ;  /* 0x0000000609057224 */ /* 0x000fe200078e02ff */
[----:B------:R-:W-:-:S03]  /*0770*/  IABS R9, R7 ;  /* 0x0000000700097213 */ /* 0x000fc60000000000 */
[----:B------:R-:W-:-:S04]  /*0780*/  IMAD.HI.U32 R2, R3, R5, R2 ;  /* 0x0000000503027227 */ /* 0x000fc800078e0002 */
[----:B------:R-:W-:Y:S02]  /*0790*/  IMAD.MOV.U32 R3, RZ, RZ, R4 ;  /* 0x000000ffff037224 */ /* 0x000fe400078e0004 */
[----:B------:R-:W-:Y:S01]  /*07a0*/  IMAD.MOV R5, RZ, RZ, -R9 ;  /* 0x000000ffff057224 */ /* 0x000fe200078e0a09 */
[----:B------:R-:W1:Y:S01]  /*07b0*/  I2F.RP R4, R15 ;  /* 0x0000000f00047306 */ /* 0x000e620000209400 */
[----:B------:R-:W-:-:S04]  /*07c0*/  IMAD.HI.U32 R2, R2, R3, RZ ;  /* 0x0000000302027227 */ /* 0x000fc800078e00ff */
[----:B------:R-:W-:-:S03]  /*07d0*/  IMAD R3, R2, R5, R3 ;  /* 0x0000000502037224 */ /* 0x000fc600078e0203 */
[----:B------:R-:W2:Y:S02]  /*07e0*/  I2F.RP R5, R0 ;  /* 0x0000000000057306 */ /* 0x000ea40000209400 */
[----:B------:R-:W-:-:S06]  /*07f0*/  ISETP.GT.U32.AND P1, PT, R6, R3, PT ;  /* 0x000000030600720c */ /* 0x000fcc0003f24070 */
[----:B-1----:R-:W1:Y:S07]  /*0800*/  MUFU.RCP R4, R4 ;  /* 0x0000000400047308 */ /* 0x002e6e0000001000 */
[----:B------:R-:W-:Y:S01]  /*0810*/  @!P1 IMAD.IADD R3, R3, 0x1, -R6 ;  /* 0x0000000103039824 */ /* 0x000fe200078e0a06 */
[----:B--2---:R-:W2:Y:S01]  /*0820*/  MUFU.RCP R5, R5 ;  /* 0x0000000500057308 */ /* 0x004ea20000001000 */
[----:B------:R-:W-:Y:S01]  /*0830*/  @!P1 VIADD R2, R2, 0x1 ;  /* 0x0000000102029836 */ /* 0x000fe20000000000 */
[----:B------:R-:W-:-:S02]  /*0840*/  ISETP.NE.AND P1, PT, R7, RZ, PT ;  /* 0x000000ff0700720c */ /* 0x000fc40003f25270 */
[----:B------:R-:W-:Y:S02]  /*0850*/  ISETP.GE.U32.AND P0, PT, R3, R6, PT ;  /* 0x000000060300720c */ /* 0x000fe40003f06070 */
[----:B------:R-:W-:Y:S01]  /*0860*/  LOP3.LUT R3, R10, R7, RZ, 0x3c, !PT ;  /* 0x000000070a037212 */ /* 0x000fe200078e3cff */
[----:B-1----:R-:W-:-:S03]  /*0870*/  VIADD R6, R4, 0xffffffe ;  /* 0x0ffffffe04067836 */ /* 0x002fc60000000000 */
[----:B------:R-:W-:Y:S02]  /*0880*/  ISETP.GE.AND P2, PT, R3, RZ, PT ;  /* 0x000000ff0300720c */ /* 0x000fe40003f46270 */
[----:B------:R1:W3:Y:S05]  /*0890*/  F2I.FTZ.U32.TRUNC.NTZ R3, R6 ;  /* 0x0000000600037305 */ /* 0x0002ea000021f000 */
[----:B------:R-:W-:Y:S02]  /*08a0*/  @P0 VIADD R2, R2, 0x1 ;  /* 0x0000000102020836 */ /* 0x000fe40000000000 */
[----:B--2---:R-:W-:Y:S02]  /*08b0*/  VIADD R5, R5, 0xffffffe ;  /* 0x0ffffffe05057836 */ /* 0x004fe40000000000 */
[----:B------:R-:W-:Y:S01]  /*08c0*/  IMAD.MOV.U32 R68, RZ, RZ, R2 ;  /* 0x000000ffff447224 */ /* 0x000fe200078e0002 */
[----:B-1----:R-:W-:-:S03]  /*08d0*/  SHF.R.U32.HI R6, RZ, 0x5, R69 ;  /* 0x00000005ff067819 */ /* 0x002fc60000011645 */
[----:B------:R-:W-:Y:S01]  /*08e0*/  @!P2 IMAD.MOV R68, RZ, RZ, -R68 ;  /* 0x000000ffff44a224 */ /* 0x000fe200078e0a44 */
[----:B------:R-:W-:Y:S01]  /*08f0*/  @!P1 LOP3.LUT R68, RZ, R7, RZ, 0x33, !PT ;  /* 0x00000007ff449212 */ /* 0x000fe200078e33ff */
[----:B------:R-:W1:Y:S01]  /*0900*/  F2I.FTZ.U32.TRUNC.NTZ R5, R5 ;  /* 0x0000000500057305 */ /* 0x000e62000021f000 */
[----:B---3--:R-:W-:-:S03]  /*0910*/  IMAD.MOV R2, RZ, RZ, -R3 ;  /* 0x000000ffff027224 */ /* 0x008fc600078e0a03 */
[----:B------:R-:W-:Y:S02]  /*0920*/  IMAD.MOV R4, RZ, RZ, -R68 ;  /* 0x000000ffff047224 */ /* 0x000fe400078e0a44 */
[----:B------:R-:W-:Y:S02]  /*0930*/  IMAD.SHL.U32 R68, R68, 0x80, RZ ;  /* 0x0000008044447824 */ /* 0x000fe400078e00ff */
[----:B------:R-:W-:Y:S02]  /*0940*/  IMAD R4, R7, R4, R10 ;  /* 0x0000000407047224 */ /* 0x000fe400078e020a */
[----:B------:R-:W-:Y:S02]  /*0950*/  IMAD R7, R2, R15, RZ ;  /* 0x0000000f02077224 */ /* 0x000fe400078e02ff */
[----:B------:R-:W-:Y:S02]  /*0960*/  IMAD.MOV.U32 R2, RZ, RZ, RZ ;  /* 0x000000ffff027224 */ /* 0x000fe400078e00ff */
[----:B-1----:R-:W-:-:S02]  /*0970*/  IMAD.MOV R9, RZ, RZ, -R5 ;  /* 0x000000ffff097224 */ /* 0x002fc400078e0a05 */
[----:B------:R-:W-:Y:S01]  /*0980*/  IMAD.HI.U32 R3, R3, R7, R2 ;  /* 0x0000000703037227 */ /* 0x000fe200078e0002 */
[----:B------:R-:W-:-:S03]  /*0990*/  SGXT.U32 R7, R6, 0x2 ;  /* 0x000000020607781a */ /* 0x000fc60000000000 */
[----:B------:R-:W-:Y:S01]  /*09a0*/  IMAD.IADD R2, R8, 0x1, R4 ;  /* 0x0000000108027824 */ /* 0x000fe200078e0204 */
[----:B------:R-:W-:Y:S01]  /*09b0*/  LOP3.LUT R7, R68, R7, RZ, 0xfc, !PT ;  /* 0x0000000744077212 */ /* 0x000fe200078efcff */
[----:B------:R-:W-:Y:S02]  /*09c0*/  IMAD.MOV.U32 R4, RZ, RZ, RZ ;  /* 0x000000ffff047224 */ /* 0x000fe400078e00ff */
[----:B------:R-:W-:Y:S01]  /*09d0*/  IMAD R9, R9, R0, RZ ;  /* 0x0000000009097224 */ /* 0x000fe200078e02ff */
[----:B------:R-:W-:Y:S01]  /*09e0*/  IABS R6, R7 ;  /* 0x0000000700067213 */ /* 0x000fe20000000000 */
[----:B------:R-:W-:Y:S01]  /*09f0*/  IMAD R2, R2, 0x40, R25 ;  /* 0x0000004002027824 */ /* 0x000fe200078e0219 */
[----:B------:R-:W-:Y:S01]  /*0a00*/  LOP3.LUT R14, R7, 0x7c, RZ, 0xfc, !PT ;  /* 0x0000007c070e7812 */ /* 0x000fe200078efcff */
[----:B------:R-:W-:Y:S01]  /*0a10*/  IMAD.HI.U32 R5, R5, R9, R4 ;  /* 0x0000000905057227 */ /* 0x000fe200078e0004 */
[----:B------:R-:W-:Y:S02]  /*0a20*/  LOP3.LUT R16, R7, 0x14, RZ, 0xfc, !PT ;  /* 0x0000001407107812 */ /* 0x000fe400078efcff */
[----:B------:R-:W-:Y:S01]  /*0a30*/  IABS R8, R2 ;  /* 0x0000000200087213 */ /* 0x000fe20000000000 */
[----:B------:R-:W-:Y:S01]  /*0a40*/  IMAD.MOV.U32 R9, RZ, RZ, R6 ;  /* 0x000000ffff097224 */ /* 0x000fe200078e0006 */
[----:B------:R-:W-:-:S02]  /*0a50*/  IABS R13, R14 ;  /* 0x0000000e000d7213 */ /* 0x000fc40000000000 */
[----:B------:R-:W-:Y:S01]  /*0a60*/  LOP3.LUT R18, R7, 0x18, RZ, 0xfc, !PT ;  /* 0x0000001807127812 */ /* 0x000fe200078efcff */
[----:B------:R-:W-:Y:S01]  /*0a70*/  IMAD.HI.U32 R4, R5, R9, RZ ;  /* 0x0000000905047227 */ /* 0x000fe200078e00ff */
[C---:B------:R-:W-:Y:S02]  /*0a80*/  LOP3.LUT R20, R7.reuse, 0x20, RZ, 0xfc, !PT ;  /* 0x0000002007147812 */ /* 0x040fe400078efcff */
[----:B------:R-:W-:Y:S01]  /*0a90*/  LOP3.LUT R21, R7, 0x24, RZ, 0xfc, !PT ;  /* 0x0000002407157812 */ /* 0x000fe200078efcff */
[----:B------:R-:W-:Y:S01]  /*0aa0*/  IMAD.HI.U32 R3, R3, R8, RZ ;  /* 0x0000000803037227 */ /* 0x000fe200078e00ff */
[----:B------:R-:W-:Y:S02]  /*0ab0*/  IABS R19, R20 ;  /* 0x0000001400137213 */ /* 0x000fe40000000000 */
[----:B------:R-:W-:Y:S01]  /*0ac0*/  LOP3.LUT R22, R7, 0x30, RZ, 0xfc, !PT ;  /* 0x0000003007167812 */ /* 0x000fe200078efcff */
[----:B------:R-:W-:Y:S01]  /*0ad0*/  IMAD.HI.U32 R6, R5, R13, RZ ;  /* 0x0000000d05067227 */ /* 0x000fe200078e00ff */
[----:B------:R-:W-:-:S02]  /*0ae0*/  LOP3.LUT R24, R7, 0x34, RZ, 0xfc, !PT ;  /* 0x0000003407187812 */ /* 0x000fc400078efcff */
[----:B------:R-:W-:Y:S01]  /*0af0*/  IABS R23, R22 ;  /* 0x0000001600177213 */ /* 0x000fe20000000000 */
[----:B------:R-:W-:Y:S01]  /*0b00*/  IMAD.MOV R10, RZ, RZ, -R4 ;  /* 0x000000ffff0a7224 */ /* 0x000fe200078e0a04 */
[----:B------:R-:W-:Y:S01]  /*0b10*/  IABS R27, R24 ;  /* 0x00000018001b7213 */ /* 0x000fe20000000000 */
[----:B------:R-:W-:Y:S01]  /*0b20*/  IMAD.MOV R4, RZ, RZ, -R3 ;  /* 0x000000ffff047224 */ /* 0x000fe200078e0a03 */
[C---:B------:R-:W-:Y:S01]  /*0b30*/  LOP3.LUT R33, R7.reuse, 0x3c, RZ, 0xfc, !PT ;  /* 0x0000003c07217812 */ /* 0x040fe200078efcff */
[----:B------:R-:W-:Y:S01]  /*0b40*/  IMAD.MOV R11, RZ, RZ, -R6 ;  /* 0x000000ffff0b7224 */ /* 0x000fe200078e0a06 */
[----:B------:R-:W-:Y:S01]  /*0b50*/  LOP3.LUT R38, R7, 0x44, RZ, 0xfc, !PT ;  /* 0x0000004407267812 */ /* 0x000fe200078efcff */
[----:B------:R-:W-:Y:S01]  /*0b60*/  IMAD R6, R15, R4, R8 ;  /* 0x000000040f067224 */ /* 0x000fe200078e0208 */
[----:B------:R-:W-:Y:S01]  /*0b70*/  IABS R26, R33 ;  /* 0x00000021001a7213 */ /* 0x000fe20000000000 */
[C---:B------:R-:W-:Y:S01]  /*0b80*/  IMAD R13, R0.reuse, R11, R13 ;  /* 0x0000000b000d7224 */ /* 0x040fe200078e020d */
[----:B------:R-:W-:Y:S01]  /*0b90*/  LOP3.LUT R11, R7, 0x8, RZ, 0xfc, !PT ;  /* 0x00000008070b7812 */ /* 0x000fe200078efcff */
[C---:B------:R-:W-:Y:S01]  /*0ba0*/  IMAD R3, R0.reuse, R10, R9 ;  /* 0x0000000a00037224 */ /* 0x040fe200078e0209 */
[----:B------:R-:W-:Y:S01]  /*0bb0*/  ISETP.GT.U32.AND P0, PT, R15, R6, PT ;  /* 0x000000060f00720c */ /* 0x000fe20003f04070 */
[----:B------:R-:W-:Y:S01]  /*0bc0*/  IMAD.SHL.U32 R4, R69, 0x10, RZ ;  /* 0x0000001045047824 */ /* 0x000fe200078e00ff */
[----:B------:R-:W-:-:S02]  /*0bd0*/  ISETP.GT.U32.AND P2, PT, R0, R13, PT ;  /* 0x0000000d0000720c */ /* 0x000fc40003f44070 */
[----:B------:R-:W-:Y:S02]  /*0be0*/  LOP3.LUT R9, R7, 0x4, RZ, 0xfc, !PT ;  /* 0x0000000407097812 */ /* 0x000fe400078efcff */
[----:B------:R-:W-:Y:S02]  /*0bf0*/  ISETP.GT.U32.AND P1, PT, R0, R3, PT ;  /* 0x000000030000720c */ /* 0x000fe40003f24070 */
[----:B------:R-:W-:Y:S02]  /*0c00*/  LOP3.LUT R8, R4, 0x70, RZ, 0xc0, !PT ;  /* 0x0000007004087812 */ /* 0x000fe400078ec0ff */
[----:B------:R-:W-:Y:S02]  /*0c10*/  IABS R10, R9 ;  /* 0x00000009000a7213 */ /* 0x000fe40000000000 */
[----:B------:R-:W-:Y:S01]  /*0c20*/  IABS R12, R11 ;  /* 0x0000000b000c7213 */ /* 0x000fe20000000000 */
[----:B------:R-:W-:Y:S01]  /*0c30*/  @!P0 IMAD.IADD R6, R6, 0x1, -R15 ;  /* 0x0000000106068824 */ /* 0x000fe200078e0a0f */
[----:B------:R-:W-:Y:S01]  /*0c40*/  ISETP.GE.AND P3, PT, R9, RZ, PT ;  /* 0x000000ff0900720c */ /* 0x000fe20003f66270 */
[----:B------:R-:W-:Y:S01]  /*0c50*/  @!P2 IMAD.IADD R13, R13, 0x1, -R0 ;  /* 0x000000010d0da824 */ /* 0x000fe200078e0a00 */
[----:B------:R-:W-:Y:S01]  /*0c60*/  ISETP.GE.AND P6, PT, R11, RZ, PT ;  /* 0x000000ff0b00720c */ /* 0x000fe20003fc6270 */
[----:B------:R-:W-:Y:S01]  /*0c70*/  IMAD R25, R25, 0x80, R8 ;  /* 0x0000008019197824 */ /* 0x000fe200078e0208 */
[----:B------:R-:W-:Y:S01]  /*0c80*/  ISETP.GT.U32.AND P2, PT, R15, R6, PT ;  /* 0x000000060f00720c */ /* 0x000fe20003f44070 */
[----:B------:R-:W-:Y:S01]  /*0c90*/  IMAD.HI.U32 R8, R5, R10, RZ ;  /* 0x0000000a05087227 */ /* 0x000fe200078e00ff */
[----:B------:R-:W-:-:S02]  /*0ca0*/  ISETP.GT.U32.AND P4, PT, R0, R13, PT ;  /* 0x0000000d0000720c */ /* 0x000fc40003f84070 */
[----:B------:R-:W-:Y:S01]  /*0cb0*/  ISETP.GE.AND P0, PT, R14, RZ, PT ;  /* 0x000000ff0e00720c */ /* 0x000fe20003f06270 */
[----:B------:R-:W-:Y:S01]  /*0cc0*/  IMAD.HI.U32 R9, R5, R12, RZ ;  /* 0x0000000c05097227 */ /* 0x000fe200078e00ff */
[----:B------:R-:W-:Y:S02]  /*0cd0*/  IABS R32, R38 ;  /* 0x0000002600207213 */ /* 0x000fe40000000000 */
[C---:B------:R-:W-:Y:S01]  /*0ce0*/  LOP3.LUT R34, R7.reuse, 0x40, RZ, 0xfc, !PT ;  /* 0x0000004007227812 */ /* 0x040fe200078efcff */
[----:B------:R-:W-:Y:S01]  /*0cf0*/  IMAD.MOV R11, RZ, RZ, -R8 ;  /* 0x000000ffff0b7224 */ /* 0x000fe200078e0a08 */
[----:B------:R-:W-:Y:S01]  /*0d00*/  LOP3.LUT R8, R7, 0xc, RZ, 0xfc, !PT ;  /* 0x0000000c07087812 */ /* 0x000fe200078efcff */
[----:B------:R-:W-:Y:S01]  /*0d10*/  @!P1 IMAD.IADD R3, R3, 0x1, -R0 ;  /* 0x0000000103039824 */ /* 0x000fe200078e0a00 */
[----:B------:R-:W-:Y:S01]  /*0d20*/  IABS R30, R34 ;  /* 0x00000022001e7213 */ /* 0x000fe20000000000 */
[----:B------:R-:W-:Y:S01]  /*0d30*/  IMAD.MOV R17, RZ, RZ, -R9 ;  /* 0x000000ffff117224 */ /* 0x000fe200078e0a09 */
[----:B------:R-:W-:Y:S01]  /*0d40*/  ISETP.GE.AND P1, PT, R8, RZ, PT ;  /* 0x000000ff0800720c */ /* 0x000fe20003f26270 */
[C---:B------:R-:W-:Y:S01]  /*0d50*/  IMAD R9, R0.reuse, R11, R10 ;  /* 0x0000000b00097224 */ /* 0x040fe200078e020a */
[----:B------:R-:W-:Y:S01]  /*0d60*/  ISETP.GT.U32.AND P5, PT, R0, R3, PT ;  /* 0x000000030000720c */ /* 0x000fe20003fa4070 */
[----:B------:R-:W-:Y:S01]  /*0d70*/  @!P2 IMAD.IADD R6, R6, 0x1, -R15 ;  /* 0x000000010606a824 */ /* 0x000fe200078e0a0f */
[----:B------:R-:W-:Y:S01]  /*0d80*/  IABS R10, R8 ;  /* 0x00000008000a7213 */ /* 0x000fe20000000000 */
[C---:B------:R-:W-:Y:S01]  /*0d90*/  IMAD R11, R0.reuse, R17, R12 ;  /* 0x00000011000b7224 */ /* 0x040fe200078e020c */
[----:B------:R-:W-:Y:S01]  /*0da0*/  ISETP.GT.U32.AND P2, PT, R0, R9, PT ;  /* 0x000000090000720c */ /* 0x000fe20003f44070 */
[----:B------:R-:W-:Y:S01]  /*0db0*/  @!P4 IMAD.IADD R13, R13, 0x1, -R0 ;  /* 0x000000010d0dc824 */ /* 0x000fe200078e0a00 */
[----:B------:R-:W-:Y:S01]  /*0dc0*/  ISETP.GE.AND P4, PT, R7, RZ, PT ;  /* 0x000000ff0700720c */ /* 0x000fe20003f86270 */
[----:B------:R-:W-:Y:S01]  /*0dd0*/  IMAD.HI.U32 R8, R5, R10, RZ ;  /* 0x0000000a05087227 */ /* 0x000fe200078e00ff */
[----:B------:R-:W-:-:S02]  /*0de0*/  LOP3.LUT R12, R7, 0x10, RZ, 0xfc, !PT ;  /* 0x00000010070c7812 */ /* 0x000fc400078efcff */
[----:B------:R-:W-:Y:S01]  /*0df0*/  IABS R15, R16 ;  /* 0x00000010000f7213 */ /* 0x000fe20000000000 */
[----:B------:R-:W-:Y:S01]  /*0e00*/  IMAD.MOV.U32 R28, RZ, RZ, R13 ;  /* 0x000000ffff1c7224 */ /* 0x000fe200078e000d */
[----:B------:R-:W-:Y:S01]  /*0e10*/  IABS R14, R12 ;  /* 0x0000000c000e7213 */ /* 0x000fe20000000000 */
[----:B------:R-:W-:Y:S01]  /*0e20*/  @!P5 IMAD.IADD R3, R3, 0x1, -R0 ;  /* 0x000000010303d824 */ /* 0x000fe200078e0a00 */
[----:B------:R-:W-:Y:S01]  /*0e30*/  ISETP.GT.U32.AND P5, PT, R0, R11, PT ;  /* 0x0000000b0000720c */ /* 0x000fe20003fa4070 */
[----:B------:R-:W-:Y:S01]  /*0e40*/  IMAD.MOV R13, RZ, RZ, -R8 ;  /* 0x000000ffff0d7224 */ /* 0x000fe200078e0a08 */
[----:B------:R-:W-:Y:S01]  /*0e50*/  LOP3.LUT R40, R7, 0x50, RZ, 0xfc, !PT ;  /* 0x0000005007287812 */ /* 0x000fe200078efcff */
[----:B------:R-:W-:Y:S01]  /*0e60*/  @!P2 IMAD.IADD R9, R9, 0x1, -R0 ;  /* 0x000000010909a824 */ /* 0x000fe200078e0a00 */
[----:B------:R-:W-:Y:S01]  /*0e70*/  ISETP.GE.AND P2, PT, R12, RZ, PT ;  /* 0x000000ff0c00720c */ /* 0x000fe20003f46270 */
[----:B------:R-:W-:Y:S01]  /*0e80*/  @!P0 IMAD.MOV R28, RZ, RZ, -R28 ;  /* 0x000000ffff1c8224 */ /* 0x000fe200078e0a1c */
[C---:B------:R-:W-:Y:S01]  /*0e90*/  LOP3.LUT R42, R7.reuse, 0x54, RZ, 0xfc, !PT ;  /* 0x00000054072a7812 */ /* 0x040fe200078efcff */
[C---:B------:R-:W-:Y:S01]  /*0ea0*/  IMAD R13, R0.reuse, R13, R10 ;  /* 0x0000000d000d7224 */ /* 0x040fe200078e020a */
[----:B------:R-:W-:Y:S01]  /*0eb0*/  ISETP.GT.U32.AND P0, PT, R0, R9, PT ;  /* 0x000000090000720c */ /* 0x000fe20003f04070 */
[----:B------:R-:W-:Y:S01]  /*0ec0*/  IMAD.MOV.U32 R8, RZ, RZ, R3 ;  /* 0x000000ffff087224 */ /* 0x000fe200078e0003 */
[----:B------:R-:W-:Y:S01]  /*0ed0*/  LOP3.LUT R44, R7, 0x60, RZ, 0xfc, !PT ;  /* 0x00000060072c7812 */ /* 0x000fe200078efcff */
[----:B------:R-:W-:Y:S01]  /*0ee0*/  IMAD.HI.U32 R10, R5, R14, RZ ;  /* 0x0000000e050a7227 */ /* 0x000fe200078e00ff */
[----:B------:R-:W-:-:S02]  /*0ef0*/  LOP3.LUT R48, R7, 0x68, RZ, 0xfc, !PT ;  /* 0x0000006807307812 */ /* 0x000fc400078efcff */
[----:B------:R-:W-:Y:S01]  /*0f00*/  IABS R45, R44 ;  /* 0x0000002c002d7213 */ /* 0x000fe20000000000 */
[----:B------:R-:W-:Y:S01]  /*0f10*/  @!P4 IMAD.MOV R8, RZ, RZ, -R8 ;  /* 0x000000ffff08c224 */ /* 0x000fe200078e0a08 */
[C---:B------:R-:W-:Y:S01]  /*0f20*/  ISETP.GT.U32.AND P4, PT, R0.reuse, R13, PT ;  /* 0x0000000d0000720c */ /* 0x040fe20003f84070 */
[----:B------:R-:W-:Y:S01]  /*0f30*/  @!P5 IMAD.IADD R11, R11, 0x1, -R0 ;  /* 0x000000010b0bd824 */ /* 0x000fe200078e0a00 */
[C---:B------:R-:W-:Y:S01]  /*0f40*/  LOP3.LUT R52, R7.reuse, 0x70, RZ, 0xfc, !PT ;  /* 0x0000007007347812 */ /* 0x040fe200078efcff */
[----:B------:R-:W-:Y:S01]  /*0f50*/  IMAD.MOV R3, RZ, RZ, -R10 ;  /* 0x000000ffff037224 */ /* 0x000fe200078e0a0a */
[----:B------:R-:W-:Y:S01]  /*0f60*/  LOP3.LUT R50, R7, 0x6c, RZ, 0xfc, !PT ;  /* 0x0000006c07327812 */ /* 0x000fe200078efcff */
[----:B------:R-:W-:Y:S01]  /*0f70*/  @!P0 IMAD.IADD R9, R9, 0x1, -R0 ;  /* 0x0000000109098824 */ /* 0x000fe200078e0a00 */
[C---:B------:R-:W-:Y:S01]  /*0f80*/  ISETP.GT.U32.AND P5, PT, R0.reuse, R11, PT ;  /* 0x0000000b0000720c */ /* 0x040fe20003fa4070 */
[----:B------:R-:W-:Y:S01]  /*0f90*/  IMAD R3, R0, R3, R14 ;  /* 0x0000000300037224 */ /* 0x000fe200078e020e */
[----:B------:R-:W-:Y:S01]  /*0fa0*/  IABS R14, R18 ;  /* 0x00000012000e7213 */ /* 0x000fe20000000000 */
[----:B------:R-:W-:Y:S01]  /*0fb0*/  IMAD.MOV.U32 R10, RZ, RZ, R9 ;  /* 0x000000ffff0a7224 */ /* 0x000fe200078e0009 */
[----:B------:R-:W-:Y:S01]  /*0fc0*/  ISETP.GE.AND P0, PT, R16, RZ, PT ;  /* 0x000000ff1000720c */ /* 0x000fe20003f06270 */
[----:B------:R-:W-:Y:S01]  /*0fd0*/  IMAD.HI.U32 R12, R5, R15, RZ ;  /* 0x0000000f050c7227 */ /* 0x000fe200078e00ff */
[----:B------:R-:W-:-:S02]  /*0fe0*/  LOP3.LUT R16, R7, 0x1c, RZ, 0xfc, !PT ;  /* 0x0000001c07107812 */ /* 0x000fc400078efcff */
[----:B------:R-:W-:Y:S01]  /*0ff0*/  IABS R53, R52 ;  /* 0x0000003400357213 */ /* 0x000fe20000000000 */
[----:B------:R-:W-:Y:S01]  /*1000*/  @!P4 IMAD.IADD R13, R13, 0x1, -R0 ;  /* 0x000000010d0dc824 */ /* 0x000fe200078e0a00 */
[----:B------:R-:W-:Y:S01]  /*1010*/  IABS R17, R16 ;  /* 0x0000001000117213 */ /* 0x000fe20000000000 */
[----:B------:R-:W-:Y:S01]  /*1020*/  @!P3 IMAD.MOV R10, RZ, RZ, -R10 ;  /* 0x000000ffff0ab224 */ /* 0x000fe200078e0a0a */
[----:B------:R-:W-:Y:S01]  /*1030*/  LOP3.LUT R54, R7, 0x74, RZ, 0xfc, !PT ;  /* 0x0000007407367812 */ /* 0x000fe200078efcff */
[----:B------:R-:W-:Y:S01]  /*1040*/  IMAD.HI.U32 R9, R5, R14, RZ ;  /* 0x0000000e05097227 */ /* 0x000fe200078e00ff */
[C---:B------:R-:W-:Y:S02]  /*1050*/  ISETP.GT.U32.AND P3, PT, R0.reuse, R13, PT ;  /* 0x0000000d0000720c */ /* 0x040fe40003f64070 */
[----:B------:R-:W-:Y:S01]  /*1060*/  IABS R51, R50 ;  /* 0x0000003200337213 */ /* 0x000fe20000000000 */
[----:B------:R-:W-:Y:S01]  /*1070*/  IMAD.MOV R12, RZ, RZ, -R12 ;  /* 0x000000ffff0c7224 */ /* 0x000fe200078e0a0c */
[----:B------:R-:W-:Y:S01]  /*1080*/  IABS R55, R54 ;  /* 0x0000003600377213 */ /* 0x000fe20000000000 */
[----:B------:R-:W-:Y:S01]  /*1090*/  @!P5 IMAD.IADD R11, R11, 0x1, -R0 ;  /* 0x000000010b0bd824 */ /* 0x000fe200078e0a00 */
[----:B------:R-:W-:Y:S01]  /*10a0*/  ISETP.GT.U32.AND P5, PT, R0, R3, PT ;  /* 0x000000030000720c */ /* 0x000fe20003fa4070 */
[----:B------:R-:W-:-:S02]  /*10b0*/  IMAD.MOV R9, RZ, RZ, -R9 ;  /* 0x000000ffff097224 */ /* 0x000fc400078e0a09 */
[C---:B------:R-:W-:Y:S02]  /*10c0*/  IMAD R15, R0.reuse, R12, R15 ;  /* 0x0000000c000f7224 */ /* 0x040fe400078e020f */
[C---:B------:R-:W-:Y:S01]  /*10d0*/  IMAD R9, R0.reuse, R9, R14 ;  /* 0x0000000900097224 */ /* 0x040fe200078e020e */
[----:B------:R-:W-:Y:S01]  /*10e0*/  IABS R14, R21 ;  /* 0x00000015000e7213 */ /* 0x000fe20000000000 */
[----:B------:R-:W-:Y:S01]  /*10f0*/  @!P3 IMAD.IADD R13, R13, 0x1, -R0 ;  /* 0x000000010d0db824 */ /* 0x000fe200078e0a00 */
[C---:B------:R-:W-:Y:S01]  /*1100*/  ISETP.GT.U32.AND P4, PT, R0.reuse, R15, PT ;  /* 0x0000000f0000720c */ /* 0x040fe20003f84070 */
[----:B------:R-:W-:Y:S01]  /*1110*/  IMAD.HI.U32 R12, R5, R17, RZ ;  /* 0x00000011050c7227 */ /* 0x000fe200078e00ff */
[----:B------:R-:W-:-:S03]  /*1120*/  ISETP.GT.U32.AND P3, PT, R0, R9, PT ;  /* 0x000000090000720c */ /* 0x000fc60003f64070 */
[----:B------:R-:W-:Y:S02]  /*1130*/  @!P5 IMAD.IADD R3, R3, 0x1, -R0 ;  /* 0x000000010303d824 */ /* 0x000fe400078e0a00 */
[----:B------:R-:W-:Y:S02]  /*1140*/  IMAD.MOV R12, RZ, RZ, -R12 ;  /* 0x000000ffff0c7224 */ /* 0x000fe400078e0a0c */
[----:B------:R-:W-:Y:S01]  /*1150*/  @!P6 IMAD.MOV R11, RZ, RZ, -R11 ;  /* 0x000000ffff0be224 */ /* 0x000fe200078e0a0b */
[C---:B------:R-:W-:Y:S01]  /*1160*/  ISETP.GT.U32.AND P5, PT, R0.reuse, R3, PT ;  /* 0x000000030000720c */ /* 0x040fe20003fa4070 */
[----:B------:R-:W-:Y:S01]  /*1170*/  IMAD R17, R0, R12, R17 ;  /* 0x0000000c00117224 */ /* 0x000fe200078e0211 */
[----:B------:R-:W-:Y:S01]  /*1180*/  ISETP.GE.AND P6, PT, R18, RZ, PT ;  /* 0x000000ff1200720c */ /* 0x000fe20003fc6270 */
[--C-:B------:R-:W-:Y:S02]  /*1190*/  @!P4 IMAD.IADD R15, R15, 0x1, -R0.reuse ;  /* 0x000000010f0fc824 */ /* 0x100fe400078e0a00 */
[----:B------:R-:W-:-:S02]  /*11a0*/  @!P3 IMAD.IADD R9, R9, 0x1, -R0 ;  /* 0x000000010909b824 */ /* 0x000fc400078e0a00 */
[----:B------:R-:W-:Y:S01]  /*11b0*/  IMAD.HI.U32 R12, R5, R19, RZ ;  /* 0x00000013050c7227 */ /* 0x000fe200078e00ff */
[C---:B------:R-:W-:Y:S02]  /*11c0*/  ISETP.GT.U32.AND P4, PT, R0.reuse, R15, PT ;  /* 0x0000000f0000720c */ /* 0x040fe40003f84070 */
[C---:B------:R-:W-:Y:S01]  /*11d0*/  ISETP.GT.U32.AND P3, PT, R0.reuse, R9, PT ;  /* 0x000000090000720c */ /* 0x040fe20003f64070 */
[----:B------:R-:W-:Y:S02]  /*11e0*/  IMAD.MOV R12, RZ, RZ, -R12 ;  /* 0x000000ffff0c7224 */ /* 0x000fe400078e0a0c */
[----:B------:R-:W-:Y:S01]  /*11f0*/  @!P5 IMAD.IADD R3, R3, 0x1, -R0 ;  /* 0x000000010303d824 */ /* 0x000fe200078e0a00 */
[C---:B------:R-:W-:Y:S01]  /*1200*/  ISETP.GT.U32.AND P5, PT, R0.reuse, R17, PT ;  /* 0x000000110000720c */ /* 0x040fe20003fa4070 */
[----:B------:R-:W-:Y:S02]  /*1210*/  IMAD R19, R0, R12, R19 ;  /* 0x0000000c00137224 */ /* 0x000fe400078e0213 */
[----:B------:R-:W-:-:S02]  /*1220*/  IMAD.MOV.U32 R12, RZ, RZ, R3 ;  /* 0x000000ffff0c7224 */ /* 0x000fc400078e0003 */
[----:B------:R-:W-:-:S04]  /*1230*/  IMAD.HI.U32 R3, R5, R14, RZ ;  /* 0x0000000e05037227 */ /* 0x000fc800078e00ff */
[--C-:B------:R-:W-:Y:S01]  /*1240*/  @!P4 IMAD.IADD R15, R15, 0x1, -R0.reuse ;  /* 0x000000010f0fc824 */ /* 0x100fe200078e0a00 */
[C---:B------:R-:W-:Y:S01]  /*1250*/  ISETP.GT.U32.AND P4, PT, R0.reuse, R19, PT ;  /* 0x000000130000720c */ /* 0x040fe20003f84070 */
[----:B------:R-:W-:Y:S02]  /*1260*/  IMAD.MOV R3, RZ, RZ, -R3 ;  /* 0x000000ffff037224 */ /* 0x000fe400078e0a03 */
[----:B------:R-:W-:Y:S02]  /*1270*/  @!P3 IMAD.IADD R9, R9, 0x1, -R0 ;  /* 0x000000010909b824 */ /* 0x000fe400078e0a00 */
[----:B------:R-:W-:Y:S02]  /*1280*/  IMAD R3, R0, R3, R14 ;  /* 0x0000000300037224 */ /* 0x000fe400078e020e */
[----:B------:R-:W-:Y:S01]  /*1290*/  @!P5 IMAD.IADD R17, R17, 0x1, -R0 ;  /* 0x000000011111d824 */ /* 0x000fe200078e0a00 */
[----:B------:R-:W-:Y:S01]  /*12a0*/  ISETP.GE.AND P5, PT, R21, RZ, PT ;  /* 0x000000ff1500720c */ /* 0x000fe20003fa6270 */
[----:B------:R-:W-:-:S02]  /*12b0*/  IMAD.MOV.U32 R14, RZ, RZ, R9 ;  /* 0x000000ffff0e7224 */ /* 0x000fc400078e0009 */
[----:B------:R-:W-:Y:S01]  /*12c0*/  @!P1 IMAD.MOV R13, RZ, RZ, -R13 ;  /* 0x000000ffff0d9224 */ /* 0x000fe200078e0a0d */
[----:B------:R-:W-:Y:S01]  /*12d0*/  ISETP.GE.AND P1, PT, R16, RZ, PT ;  /* 0x000000ff1000720c */ /* 0x000fe20003f26270 */
[----:B------:R-:W-:Y:S01]  /*12e0*/  @!P0 IMAD.MOV R15, RZ, RZ, -R15 ;  /* 0x000000ffff0f8224 */ /* 0x000fe200078e0a0f */
[----:B------:R-:W-:Y:S01]  /*12f0*/  LOP3.LUT R16, R7, 0x28, RZ, 0xfc, !PT ;  /* 0x0000002807107812 */ /* 0x000fe200078efcff */
[----:B------:R-:W-:Y:S01]  /*1300*/  @!P6 IMAD.MOV R14, RZ, RZ, -R14 ;  /* 0x000000ffff0ee224 */ /* 0x000fe200078e0a0e */
[C---:B------:R-:W-:Y:S01]  /*1310*/  ISETP.GT.U32.AND P0, PT, R0.reuse, R17, PT ;  /* 0x000000110000720c */ /* 0x040fe20003f04070 */
[----:B------:R-:W-:Y:S01]  /*1320*/  @!P4 IMAD.IADD R19, R19, 0x1, -R0 ;  /* 0x000000011313c824 */ /* 0x000fe200078e0a00 */
[----:B------:R-:W-:Y:S01]  /*1330*/  ISETP.GT.U32.AND P6, PT, R0, R3, PT ;  /* 0x000000030000720c */ /* 0x000fe20003fc4070 */
[----:B------:R-:W-:Y:S01]  /*1340*/  @!P2 IMAD.MOV R12, RZ, RZ, -R12 ;  /* 0x000000ffff0ca224 */ /* 0x000fe200078e0a0c */
[----:B------:R-:W-:Y:S01]  /*1350*/  IABS R18, R16 ;  /* 0x0000001000127213 */ /* 0x000fe20000000000 */
[----:B------:R-:W-:Y:S01]  /*1360*/  IMAD.MOV.U32 R182, RZ, RZ, R6 ;  /* 0x000000ffffb67224 */ /* 0x000fe200078e0006 */
[----:B------:R-:W-:-:S02]  /*1370*/  ISETP.GE.AND P3, PT, R16, RZ, PT ;  /* 0x000000ff1000720c */ /* 0x000fc40003f66270 */
[----:B------:R-:W-:Y:S01]  /*1380*/  ISETP.GT.U32.AND P4, PT, R0, R19, PT ;  /* 0x000000130000720c */ /* 0x000fe20003f84070 */
[----:B------:R-:W-:Y:S01]  /*1390*/  IMAD.HI.U32 R16, R5, R18, RZ ;  /* 0x0000001205107227 */ /* 0x000fe200078e00ff */
[----:B------:R-:W-:Y:S02]  /*13a0*/  ISETP.GE.AND P2, PT, R20, RZ, PT ;  /* 0x000000ff1400720c */ /* 0x000fe40003f46270 */
[----:B------:R-:W-:Y:S01]  /*13b0*/  LOP3.LUT R20, R7, 0x2c, RZ, 0xfc, !PT ;  /* 0x0000002c07147812 */ /* 0x000fe200078efcff */
[----:B------:R-:W-:Y:S02]  /*13c0*/  IMAD.MOV R9, RZ, RZ, -R16 ;  /* 0x000000ffff097224 */ /* 0x000fe400078e0a10 */
[--C-:B------:R-:W-:Y:S01]  /*13d0*/  @!P0 IMAD.IADD R17, R17, 0x1, -R0.reuse ;  /* 0x0000000111118824 */ /* 0x100fe200078e0a00 */
[----:B------:R-:W-:Y:S01]  /*13e0*/  IABS R21, R20 ;  /* 0x0000001400157213 */ /* 0x000fe20000000000 */
[----:B------:R-:W-:Y:S01]  /*13f0*/  @!P6 IMAD.IADD R3, R3, 0x1, -R0 ;  /* 0x000000010303e824 */ /* 0x000fe200078e0a00 */
[----:B------:R-:W-:Y:S01]  /*1400*/  ISETP.GE.AND P0, PT, R20, RZ, PT ;  /* 0x000000ff1400720c */ /* 0x000fe20003f06270 */
[----:B------:R-:W-:Y:S01]  /*1410*/  IMAD R9, R0, R9, R18 ;  /* 0x0000000900097224 */ /* 0x000fe200078e0212 */
[----:B------:R-:W-:Y:S01]  /*1420*/  ISETP.GE.AND P6, PT, R22, RZ, PT ;  /* 0x000000ff1600720c */ /* 0x000fe20003fc6270 */
[----:B------:R-:W-:Y:S01]  /*1430*/  @!P1 IMAD.MOV R17, RZ, RZ, -R17 ;  /* 0x000000ffff119224 */ /* 0x000fe200078e0a11 */
[C---:B------:R-:W-:Y:S01]  /*1440*/  ISETP.GT.U32.AND P1, PT, R0.reuse, R3, PT ;  /* 0x000000030000720c */ /* 0x040fe20003f24070 */
[----:B------:R-:W-:Y:S01]  /*1450*/  @!P4 IMAD.IADD R19, R19, 0x1, -R0 ;  /* 0x000000011313c824 */ /* 0x000fe200078e0a00 */
[----:B------:R-:W-:Y:S01]  /*1460*/  ISETP.GT.U32.AND P4, PT, R0, R9, PT ;  /* 0x000000090000720c */ /* 0x000fe20003f84070 */
[----:B------:R-:W-:-:S04]  /*1470*/  IMAD.HI.U32 R16, R5, R21, RZ ;  /* 0x0000001505107227 */ /* 0x000fc800078e00ff */
[----:B------:R-:W-:-:S04]  /*1480*/  IMAD.HI.U32 R18, R5, R23, RZ ;  /* 0x0000001705127227 */ /* 0x000fc800078e00ff */
[----:B------:R-:W-:Y:S02]  /*1490*/  IMAD.MOV R16, RZ, RZ, -R16 ;  /* 0x000000ffff107224 */ /* 0x000fe400078e0a10 */
[----:B------:R-:W-:Y:S02]  /*14a0*/  IMAD.MOV R18, RZ, RZ, -R18 ;  /* 0x000000ffff127224 */ /* 0x000fe400078e0a12 */
[--C-:B------:R-:W-:Y:S02]  /*14b0*/  @!P1 IMAD.IADD R3, R3, 0x1, -R0.reuse ;  /* 0x0000000103039824 */ /* 0x100fe400078e0a00 */
[----:B------:R-:W-:Y:S02]  /*14c0*/  IMAD R21, R0, R16, R21 ;  /* 0x0000001000157224 */ /* 0x000fe400078e0215 */
[----:B------:R-:W-:Y:S01]  /*14d0*/  @!P4 IMAD.IADD R9, R9, 0x1, -R0 ;  /* 0x000000010909c824 */ /* 0x000fe200078e0a00 */
[----:B------:R-:W-:Y:S01]  /*14e0*/  ISETP.GE.AND P4, PT, R24, RZ, PT ;  /* 0x000000ff1800720c */ /* 0x000fe20003f86270 */
[C---:B------:R-:W-:Y:S01]  /*14f0*/  IMAD R23, R0.reuse, R18, R23 ;  /* 0x0000001200177224 */ /* 0x040fe200078e0217 */
[C---:B------:R-:W-:Y:S01]  /*1500*/  ISETP.GT.U32.AND P1, PT, R0.reuse, R21, PT ;  /* 0x000000150000720c */ /* 0x040fe20003f24070 */
[----:B------:R-:W-:Y:S01]  /*1510*/  IMAD.MOV.U32 R16, RZ, RZ, R3 ;  /* 0x000000ffff107224 */ /* 0x000fe200078e0003 */
[----:B------:R-:W-:Y:S01]  /*1520*/  LOP3.LUT R18, R7, 0x38, RZ, 0xfc, !PT ;  /* 0x0000003807127812 */ /* 0x000fe200078efcff */
[----:B------:R-:W-:Y:S01]  /*1530*/  @!P2 IMAD.MOV R19, RZ, RZ, -R19 ;  /* 0x000000ffff13a224 */ /* 0x000fe200078e0a13 */
[C---:B------:R-:W-:Y:S01]  /*1540*/  ISETP.GT.U32.AND P2, PT, R0.reuse, R9, PT ;  /* 0x000000090000720c */ /* 0x040fe20003f44070 */
[----:B------:R-:W-:Y:S01]  /*1550*/  @!P5 IMAD.MOV R16, RZ, RZ, -R16 ;  /* 0x000000ffff10d224 */ /* 0x000fe200078e0a10 */
[----:B------:R-:W-:Y:S01]  /*1560*/  ISETP.GT.U32.AND P5, PT, R0, R23, PT ;  /* 0x000000170000720c */ /* 0x000fe20003fa4070 */
[----:B------:R-:W-:Y:S01]  /*1570*/  IMAD.HI.U32 R20, R5, R27, RZ ;  /* 0x0000001b05147227 */ /* 0x000fe200078e00ff */
[----:B------:R-:W-:-:S03]  /*1580*/  IABS R24, R18 ;  /* 0x0000001200187213 */ /* 0x000fc60000000000 */
[----:B------:R-:W-:Y:S02]  /*1590*/  IMAD.MOV R20, RZ, RZ, -R20 ;  /* 0x000000ffff147224 */ /* 0x000fe400078e0a14 */
[--C-:B------:R-:W-:Y:S02]  /*15a0*/  @!P1 IMAD.IADD R21, R21, 0x1, -R0.reuse ;  /* 0x0000000115159824 */ /* 0x100fe400078e0a00 */
[C---:B------:R-:W-:Y:S02]  /*15b0*/  IMAD R27, R0.reuse, R20, R27 ;  /* 0x00000014001b7224 */ /* 0x040fe400078e021b */
[--C-:B------:R-:W-:Y:S01]  /*15c0*/  @!P2 IMAD.IADD R9, R9, 0x1, -R0.reuse ;  /* 0x000000010909a824 */ /* 0x100fe200078e0a00 */
[----:B------:R-:W-:Y:S01]  /*15d0*/  ISETP.GT.U32.AND P1, PT, R0, R21, PT ;  /* 0x000000150000720c */ /* 0x000fe20003f24070 */
[----:B------:R-:W-:Y:S01]  /*15e0*/  @!P5 IMAD.IADD R23, R23, 0x1, -R0 ;  /* 0x000000011717d824 */ /* 0x000fe200078e0a00 */
[----:B------:R-:W-:Y:S01]  /*15f0*/  ISETP.GE.AND P2, PT, R18, RZ, PT ;  /* 0x000000ff1200720c */ /* 0x000fe20003f46270 */
[----:B------:R-:W-:-:S02]  /*1600*/  IMAD.MOV.U32 R18, RZ, RZ, R9 ;  /* 0x000000ffff127224 */ /* 0x000fc400078e0009 */
[----:B------:R-:W-:Y:S01]  /*1610*/  IMAD.HI.U32 R3, R5, R24, RZ ;  /* 0x0000001805037227 */ /* 0x000fe200078e00ff */
[----:B------:R-:W-:-:S03]  /*1620*/  ISETP.GT.U32.AND P5, PT, R0, R23, PT ;  /* 0x000000170000720c */ /* 0x000fc60003fa4070 */
[----:B------:R-:W-:Y:S01]  /*1630*/  @!P3 IMAD.MOV R18, RZ, RZ, -R18 ;  /* 0x000000ffff12b224 */ /* 0x000fe200078e0a12 */
[----:B------:R-:W-:Y:S01]  /*1640*/  ISETP.GT.U32.AND P3, PT, R0, R27, PT ;  /* 0x0000001b0000720c */ /* 0x000fe20003f64070 */
[----:B------:R-:W-:-:S04]  /*1650*/  IMAD.HI.U32 R20, R5, R26, RZ ;  /* 0x0000001a05147227 */ /* 0x000fc800078e00ff */
[----:B------:R-:W-:Y:S02]  /*1660*/  IMAD.MOV R3, RZ, RZ, -R3 ;  /* 0x000000ffff037224 */ /* 0x000fe400078e0a03 */
[----:B------:R-:W-:-:S04]  /*1670*/  IMAD.HI.U32 R9, R5, R32, RZ ;  /* 0x0000002005097227 */ /* 0x000fc800078e00ff */
[----:B------:R-:W-:Y:S02]  /*1680*/  IMAD.MOV R29, RZ, RZ, -R20 ;  /* 0x000000ffff1d7224 */ /* 0x000fe400078e0a14 */
[C---:B------:R-:W-:Y:S01]  /*1690*/  IMAD R3, R0.reuse, R3, R24 ;  /* 0x0000000300037224 */ /* 0x040fe200078e0218 */
[----:B------:R-:W-:Y:S01]  /*16a0*/  IABS R24, R40 ;  /* 0x0000002800187213 */ /* 0x000fe20000000000 */
[----:B------:R-:W-:Y:S01]  /*16b0*/  @!P1 IMAD.IADD R21, R21, 0x1, -R0 ;  /* 0x0000000115159824 */ /* 0x000fe200078e0a00 */
[----:B------:R-:W-:Y:S01]  /*16c0*/  ISETP.GE.AND P1, PT, R33, RZ, PT ;  /* 0x000000ff2100720c */ /* 0x000fe20003f26270 */
[----:B------:R-:W-:Y:S02]  /*16d0*/  IMAD.MOV R33, RZ, RZ, -R9 ;  /* 0x000000ffff217224 */ /* 0x000fe400078e0a09 */
[C---:B------:R-:W-:Y:S01]  /*16e0*/  IMAD R9, R0.reuse, R29, R26 ;  /* 0x0000001d00097224 */ /* 0x040fe200078e021a */
[----:B------:R-:W-:Y:S01]  /*16f0*/  IABS R26, R42 ;  /* 0x0000002a001a7213 */ /* 0x000fe20000000000 */
[----:B------:R-:W-:Y:S01]  /*1700*/  @!P5 IMAD.IADD R23, R23, 0x1, -R0 ;  /* 0x000000011717d824 */ /* 0x000fe200078e0a00 */
[----:B------:R-:W-:Y:S01]  /*1710*/  ISETP.GT.U32.AND P5, PT, R0, R3, PT ;  /* 0x000000030000720c */ /* 0x000fe20003fa4070 */
[----:B------:R-:W-:-:S04]  /*1720*/  IMAD.HI.U32 R22, R5, R30, RZ ;  /* 0x0000001e05167227 */ /* 0x000fc800078e00ff */
[----:B------:R-:W-:Y:S01]  /*1730*/  @!P3 IMAD.IADD R27, R27, 0x1, -R0 ;  /* 0x000000011b1bb824 */ /* 0x000fe200078e0a00 */
[C---:B------:R-:W-:Y:S01]  /*1740*/  ISETP.GT.U32.AND P3, PT, R0.reuse, R9, PT ;  /* 0x000000090000720c */ /* 0x040fe20003f64070 */
[----:B------:R-:W-:Y:S02]  /*1750*/  IMAD.MOV R31, RZ, RZ, -R22 ;  /* 0x000000ffff1f7224 */ /* 0x000fe400078e0a16 */
[----:B------:R-:W-:Y:S02]  /*1760*/  @!P0 IMAD.MOV R21, RZ, RZ, -R21 ;  /* 0x000000ffff158224 */ /* 0x000fe400078e0a15 */
[C---:B------:R-:W-:Y:S01]  /*1770*/  IMAD R29, R0.reuse, R31, R30 ;  /* 0x0000001f001d7224 */ /* 0x040fe200078e021e */
[C---:B------:R-:W-:Y:S01]  /*1780*/  LOP3.LUT R30, R7.reuse, 0x48, RZ, 0xfc, !PT ;  /* 0x00000048071e7812 */ /* 0x040fe200078efcff */
[C---:B------:R-:W-:Y:S01]  /*1790*/  IMAD R31, R0.reuse, R33, R32 ;  /* 0x00000021001f7224 */ /* 0x040fe200078e0220 */
[----:B------:R-:W-:Y:S01]  /*17a0*/  LOP3.LUT R32, R7, 0x4c, RZ, 0xfc, !PT ;  /* 0x0000004c07207812 */ /* 0x000fe200078efcff */
[--C-:B------:R-:W-:Y:S01]  /*17b0*/  @!P5 IMAD.IADD R3, R3, 0x1, -R0.reuse ;  /* 0x000000010303d824 */ /* 0x100fe200078e0a00 */
[----:B------:R-:W-:Y:S01]  /*17c0*/  IABS R33, R30 ;  /* 0x0000001e00217213 */ /* 0x000fe20000000000 */
[----:B------:R-:W-:Y:S01]  /*17d0*/  @!P6 IMAD.MOV R23, RZ, RZ, -R23 ;  /* 0x000000ffff17e224 */ /* 0x000fe200078e0a17 */
[----:B------:R-:W-:Y:S01]  /*17e0*/  IABS R35, R32 ;  /* 0x0000002000237213 */ /* 0x000fe20000000000 */
[----:B------:R-:W-:Y:S01]  /*17f0*/  @!P3 IMAD.IADD R9, R9, 0x1, -R0 ;  /* 0x000000010909b824 */ /* 0x000fe200078e0a00 */
[C---:B------:R-:W-:Y:S01]  /*1800*/  ISETP.GT.U32.AND P3, PT, R0.reuse, R3, PT ;  /* 0x000000030000720c */ /* 0x040fe20003f64070 */
[----:B------:R-:W-:Y:S01]  /*1810*/  IMAD.HI.U32 R20, R5, R33, RZ ;  /* 0x0000002105147227 */ /* 0x000fe200078e00ff */
[----:B------:R-:W-:-:S02]  /*1820*/  ISETP.GT.U32.AND P5, PT, R0, R27, PT ;  /* 0x0000001b0000720c */ /* 0x000fc40003fa4070 */
[C---:B------:R-:W-:Y:S01]  /*1830*/  ISETP.GT.U32.AND P0, PT, R0.reuse, R9, PT ;  /* 0x000000090000720c */ /* 0x040fe20003f04070 */
[----:B------:R-:W-:Y:S01]  /*1840*/  IMAD.MOV R20, RZ, RZ, -R20 ;  /* 0x000000ffff147224 */ /* 0x000fe200078e0a14 */
[----:B------:R-:W-:Y:S01]  /*1850*/  ISETP.GT.U32.AND P6, PT, R0, R29, PT ;  /* 0x0000001d0000720c */ /* 0x000fe20003fc4070 */
[----:B------:R-:W-:-:S04]  /*1860*/  IMAD.HI.U32 R22, R5, R35, RZ ;  /* 0x0000002305167227 */ /* 0x000fc800078e00ff */
[C---:B------:R-:W-:Y:S02]  /*1870*/  IMAD R33, R0.reuse, R20, R33 ;  /* 0x0000001400217224 */ /* 0x040fe400078e0221 */
[----:B------:R-:W-:Y:S02]  /*1880*/  @!P3 IMAD.IADD R3, R3, 0x1, -R0 ;  /* 0x000000010303b824 */ /* 0x000fe400078e0a00 */
[----:B------:R-:W-:Y:S01]  /*1890*/  IMAD.HI.U32 R20, R5, R24, RZ ;  /* 0x0000001805147227 */ /* 0x000fe200078e00ff */
[----:B------:R-:W-:-:S03]  /*18a0*/  ISETP.GT.U32.AND P3, PT, R0, R33, PT ;  /* 0x000000210000720c */ /* 0x000fc60003f64070 */
[----:B------:R-:W-:Y:S02]  /*18b0*/  IMAD.MOV R39, RZ, RZ, -R20 ;  /* 0x000000ffff277224 */ /* 0x000fe400078e0a14 */
[----:B------:R-:W-:Y:S02]  /*18c0*/  IMAD.MOV.U32 R20, RZ, RZ, R3 ;  /* 0x000000ffff147224 */ /* 0x000fe400078e0003 */
[----:B------:R-:W-:Y:S02]  /*18d0*/  IMAD.MOV R22, RZ, RZ, -R22 ;  /* 0x000000ffff167224 */ /* 0x000fe400078e0a16 */
[----:B------:R-:W-:Y:S02]  /*18e0*/  @!P2 IMAD.MOV R20, RZ, RZ, -R20 ;  /* 0x000000ffff14a224 */ /* 0x000fe400078e0a14 */
[----:B------:R-:W-:Y:S02]  /*18f0*/  IMAD R35, R0, R22, R35 ;  /* 0x0000001600237224 */ /* 0x000fe400078e0223 */
[----:B------:R-:W-:-:S02]  /*1900*/  @!P3 IMAD.IADD R33, R33, 0x1, -R0 ;  /* 0x000000012121b824 */ /* 0x000fc400078e0a00 */
[--C-:B------:R-:W-:Y:S01]  /*1910*/  @!P0 IMAD.IADD R9, R9, 0x1, -R0.reuse ;  /* 0x0000000109098824 */ /* 0x100fe200078e0a00 */
[----:B------:R-:W-:Y:S01]  /*1920*/  ISETP.GE.AND P0, PT, R34, RZ, PT ;  /* 0x000000ff2200720c */ /* 0x000fe20003f06270 */
[----:B------:R-:W-:Y:S01]  /*1930*/  IMAD.HI.U32 R22, R5, R26, RZ ;  /* 0x0000001a05167227 */ /* 0x000fe200078e00ff */
[C---:B------:R-:W-:Y:S02]  /*1940*/  ISETP.GT.U32.AND P2, PT, R0.reuse, R33, PT ;  /* 0x000000210000720c */ /* 0x040fe40003f44070 */
[----:B------:R-:W-:Y:S01]  /*1950*/  LOP3.LUT R34, R7, 0x58, RZ, 0xfc, !PT ;  /* 0x0000005807227812 */ /* 0x000fe200078efcff */
[----:B------:R-:W-:Y:S01]  /*1960*/  @!P5 IMAD.IADD R27, R27, 0x1, -R0 ;  /* 0x000000011b1bd824 */ /* 0x000fe200078e0a00 */
[C---:B------:R-:W-:Y:S01]  /*1970*/  ISETP.GT.U32.AND P5, PT, R0.reuse, R31, PT ;  /* 0x0000001f0000720c */ /* 0x040fe20003fa4070 */
[----:B------:R-:W-:Y:S01]  /*1980*/  IMAD.MOV R41, RZ, RZ, -R22 ;  /* 0x000000ffff297224 */ /* 0x000fe200078e0a16 */
[----:B------:R-:W-:Y:S01]  /*1990*/  IABS R22, R34 ;  /* 0x0000002200167213 */ /* 0x000fe20000000000 */
[----:B------:R-:W-:-:S02]  /*19a0*/  IMAD R3, R0, R39, R24 ;  /* 0x0000002700037224 */ /* 0x000fc400078e0218 */
[C---:B------:R-:W-:Y:S02]  /*19b0*/  IMAD R39, R0.reuse, R41, R26 ;  /* 0x0000002900277224 */ /* 0x040fe400078e021a */
[----:B------:R-:W-:Y:S02]  /*19c0*/  IMAD.MOV.U32 R41, RZ, RZ, R22 ;  /* 0x000000ffff297224 */ /* 0x000fe400078e0016 */
[----:B------:R-:W-:Y:S01]  /*19d0*/  @!P2 IMAD.IADD R33, R33, 0x1, -R0 ;  /* 0x000000012121a824 */ /* 0x000fe200078e0a00 */
[----:B------:R-:W-:Y:S01]  /*19e0*/  ISETP.GT.U32.AND P2, PT, R0, R39, PT ;  /* 0x000000270000720c */ /* 0x000fe20003f44070 */
[----:B------:R-:W-:-:S04]  /*19f0*/  IMAD.HI.U32 R22, R5, R41, RZ ;  /* 0x0000002905167227 */ /* 0x000fc800078e00ff */
[----:B------:R-:W-:Y:S01]  /*1a00*/  @!P5 IMAD.IADD R31, R31, 0x1, -R0 ;  /* 0x000000011f1fd824 */ /* 0x000fe200078e0a00 */
[----:B------:R-:W-:Y:S01]  /*1a10*/  ISETP.GE.AND P5, PT, R38, RZ, PT ;  /* 0x000000ff2600720c */ /* 0x000fe20003fa6270 */
[----:B------:R-:W-:Y:S01]  /*1a20*/  IMAD.MOV R24, RZ, RZ, -R22 ;  /* 0x000000ffff187224 */ /* 0x000fe200078e0a16 */
[----:B------:R-:W-:Y:S01]  /*1a30*/  LOP3.LUT R38, R7, 0x5c, RZ, 0xfc, !PT ;  /* 0x0000005c07267812 */ /* 0x000fe200078efcff */
[--C-:B------:R-:W-:Y:S01]  /*1a40*/  @!P6 IMAD.IADD R29, R29, 0x1, -R0.reuse ;  /* 0x000000011d1de824 */ /* 0x100fe200078e0a00 */
[C---:B------:R-:W-:Y:S01]  /*1a50*/  ISETP.GT.U32.AND P6, PT, R0.reuse, R35, PT ;  /* 0x000000230000720c */ /* 0x040fe20003fc4070 */
[C---:B------:R-:W-:Y:S01]  /*1a60*/  IMAD R41, R0.reuse, R24, R41 ;  /* 0x0000001800297224 */ /* 0x040fe200078e0229 */
[----:B------:R-:W-:Y:S01]  /*1a70*/  IABS R43, R38 ;  /* 0x00000026002b7213 */ /* 0x000fe20000000000 */
[----:B------:R-:W-:Y:S01]  /*1a80*/  @!P2 IMAD.IADD R39, R39, 0x1, -R0 ;  /* 0x000000012727a824 */ /* 0x000fe200078e0a00 */
[C---:B------:R-:W-:Y:S01]  /*1a90*/  ISETP.GT.U32.AND P3, PT, R0.reuse, R29, PT ;  /* 0x0000001d0000720c */ /* 0x040fe20003f64070 */
[----:B------:R-:W-:Y:S01]  /*1aa0*/  @!P4 IMAD.MOV R27, RZ, RZ, -R27 ;  /* 0x000000ffff1bc224 */ /* 0x000fe200078e0a1b */
[C---:B------:R-:W-:Y:S01]  /*1ab0*/  ISETP.GT.U32.AND P2, PT, R0.reuse, R41, PT ;  /* 0x000000290000720c */ /* 0x040fe20003f44070 */
[----:B------:R-:W-:Y:S01]  /*1ac0*/  IMAD.HI.U32 R22, R5, R43, RZ ;  /* 0x0000002b05167227 */ /* 0x000fe200078e00ff */
[----:B------:R-:W-:-:S03]  /*1ad0*/  ISETP.GT.U32.AND P4, PT, R0, R31, PT ;  /* 0x0000001f0000720c */ /* 0x000fc60003f84070 */
[----:B------:R-:W-:Y:S02]  /*1ae0*/  IMAD.MOV R22, RZ, RZ, -R22 ;  /* 0x000000ffff167224 */ /* 0x000fe400078e0a16 */
[--C-:B------:R-:W-:Y:S02]  /*1af0*/  @!P6 IMAD.IADD R35, R35, 0x1, -R0.reuse ;  /* 0x000000012323e824 */ /* 0x100fe400078e0a00 */
[C---:B------:R-:W-:Y:S02]  /*1b00*/  IMAD R43, R0.reuse, R22, R43 ;  /* 0x00000016002b7224 */ /* 0x040fe400078e022b */
[--C-:B------:R-:W-:Y:S01]  /*1b10*/  @!P3 IMAD.IADD R29, R29, 0x1, -R0.reuse ;  /* 0x000000011d1db824 */ /* 0x100fe200078e0a00 */
[C---:B------:R-:W-:Y:S01]  /*1b20*/  ISETP.GT.U32.AND P3, PT, R0.reuse, R3, PT ;  /* 0x000000030000720c */ /* 0x040fe20003f64070 */
[----:B------:R-:W-:Y:S01]  /*1b30*/  @!P2 IMAD.IADD R41, R41, 0x1, -R0 ;  /* 0x000000012929a824 */ /* 0x000fe200078e0a00 */
[C---:B------:R-:W-:Y:S01]  /*1b40*/  ISETP.GT.U32.AND P2, PT, R0.reuse, R43, PT ;  /* 0x0000002b0000720c */ /* 0x040fe20003f44070 */
[----:B------:R-:W-:Y:S01]  /*1b50*/  IMAD.HI.U32 R22, R5, R45, RZ ;  /* 0x0000002d05167227 */ /* 0x000fe200078e00ff */
[----:B------:R-:W-:-:S03]  /*1b60*/  ISETP.GT.U32.AND P6, PT, R0, R35, PT ;  /* 0x000000230000720c */ /* 0x000fc60003fc4070 */
[----:B------:R-:W-:Y:S01]  /*1b70*/  @!P4 IMAD.IADD R31, R31, 0x1, -R0 ;  /* 0x000000011f1fc824 */ /* 0x000fe200078e0a00 */
[----:B------:R-:W-:Y:S01]  /*1b80*/  ISETP.GE.AND P4, PT, R30, RZ, PT ;  /* 0x000000ff1e00720c */ /* 0x000fe20003f86270 */
[----:B------:R-:W-:Y:S01]  /*1b90*/  IMAD.MOV R22, RZ, RZ, -R22 ;  /* 0x000000ffff167224 */ /* 0x000fe200078e0a16 */
[----:B------:R-:W-:Y:S01]  /*1ba0*/  IABS R30, R48 ;  /* 0x00000030001e7213 */ /* 0x000fe20000000000 */
[----:B------:R-:W-:-:S04]  /*1bb0*/  IMAD.HI.U32 R26, R5, R53, RZ ;  /* 0x00000035051a7227 */ /* 0x000fc800078e00ff */
[----:B------:R-:W-:Y:S02]  /*1bc0*/  IMAD R45, R0, R22, R45 ;  /* 0x00000016002d7224 */ /* 0x000fe400078e022d */
[----:B------:R-:W-:Y:S01]  /*1bd0*/  @!P3 IMAD.IADD R3, R3, 0x1, -R0 ;  /* 0x000000010303b824 */ /* 0x000fe200078e0a00 */
[----:B------:R-:W-:Y:S01]  /*1be0*/  ISETP.GE.AND P3, PT, R40, RZ, PT ;  /* 0x000000ff2800720c */ /* 0x000fe20003f66270 */
[----:B------:R-:W-:Y:S01]  /*1bf0*/  IMAD.HI.U32 R22, R5, R30, RZ ;  /* 0x0000001e05167227 */ /* 0x000fe200078e00ff */
[----:B------:R-:W-:-:S03]  /*1c00*/  LOP3.LUT R40, R7, 0x64, RZ, 0xfc, !PT ;  /* 0x0000006407287812 */ /* 0x000fc600078efcff */
[----:B------:R-:W-:Y:S01]  /*1c10*/  @!P2 IMAD.IADD R43, R43, 0x1, -R0 ;  /* 0x000000012b2ba824 */ /* 0x000fe200078e0a00 */
[----:B------:R-:W-:Y:S01]  /*1c20*/  ISETP.GT.U32.AND P2, PT, R0, R45, PT ;  /* 0x0000002d0000720c */ /* 0x000fe20003f44070 */
[----:B------:R-:W-:Y:S01]  /*1c30*/  IMAD.MOV R47, RZ, RZ, -R22 ;  /* 0x000000ffff2f7224 */ /* 0x000fe200078e0a16 */
[----:B------:R-:W-:Y:S01]  /*1c40*/  IABS R49, R40 ;  /* 0x0000002800317213 */ /* 0x000fe20000000000 */
[----:B------:R-:W-:Y:S02]  /*1c50*/  IMAD.MOV.U32 R22, RZ, RZ, R9 ;  /* 0x000000ffff167224 */ /* 0x000fe400078e0009 */
[----:B------:R-:W-:Y:S01]  /*1c60*/  @!P6 IMAD.IADD R35, R35, 0x1, -R0 ;  /* 0x000000012323e824 */ /* 0x000fe200078e0a00 */
[----:B------:R-:W-:Y:S01]  /*1c70*/  ISETP.GE.AND P6, PT, R32, RZ, PT ;  /* 0x000000ff2000720c */ /* 0x000fe20003fc6270 */
[----:B------:R-:W-:Y:S01]  /*1c80*/  @!P1 IMAD.MOV R22, RZ, RZ, -R22 ;  /* 0x000000ffff169224 */ /* 0x000fe200078e0a16 */
[----:B------:R-:W-:Y:S01]  /*1c90*/  ISETP.GT.U32.AND P1, PT, R0, R3, PT ;  /* 0x000000030000720c */ /* 0x000fe20003f24070 */
[----:B------:R-:W-:Y:S01]  /*1ca0*/  IMAD.HI.U32 R24, R5, R49, RZ ;  /* 0x0000003105187227 */ /* 0x000fe200078e00ff */
[----:B------:R-:W-:-:S03]  /*1cb0*/  LOP3.LUT R32, R7, 0x78, RZ, 0xfc, !PT ;  /* 0x0000007807207812 */ /* 0x000fc600078efcff */
[----:B------:R-:W-:Y:S01]  /*1cc0*/  @!P4 IMAD.MOV R33, RZ, RZ, -R33 ;  /* 0x000000ffff21c224 */ /* 0x000fe200078e0a21 */
[C---:B------:R-:W-:Y:S01]  /*1cd0*/  ISETP.GT.U32.AND P4, PT, R0.reuse, R43, PT ;  /* 0x0000002b0000720c */ /* 0x040fe20003f84070 */
[----:B------:R-:W-:Y:S01]  /*1ce0*/  IMAD.MOV R24, RZ, RZ, -R24 ;  /* 0x000000ffff187224 */ /* 0x000fe200078e0a18 */
[----:B------:R-:W-:Y:S01]  /*1cf0*/  IABS R57, R32 ;  /* 0x0000002000397213 */ /* 0x000fe20000000000 */
[----:B------:R-:W-:Y:S01]  /*1d00*/  @!P2 IMAD.IADD R45, R45, 0x1, -R0 ;  /* 0x000000012d2da824 */ /* 0x000fe200078e0a00 */
[C---:B------:R-:W-:Y:S01]  /*1d10*/  ISETP.GT.U32.AND P2, PT, R0.reuse, R41, PT ;  /* 0x000000290000720c */ /* 0x040fe20003f44070 */
[----:B------:R-:W-:Y:S01]  /*1d20*/  @!P0 IMAD.MOV R29, RZ, RZ, -R29 ;  /* 0x000000ffff1d8224 */ /* 0x000fe200078e0a1d */
[C---:B------:R-:W-:Y:S01]  /*1d30*/  ISETP.GT.U32.AND P0, PT, R0.reuse, R39, PT ;  /* 0x000000270000720c */ /* 0x040fe20003f04070 */
[C---:B------:R-:W-:Y:S02]  /*1d40*/  IMAD R49, R0.reuse, R24, R49 ;  /* 0x0000001800317224 */ /* 0x040fe400078e0231 */
[----:B------:R-:W-:-:S02]  /*1d50*/  IMAD R7, R0, R47, R30 ;  /* 0x0000002f00077224 */ /* 0x000fc400078e021e */
[----:B------:R-:W-:Y:S01]  /*1d60*/  @!P5 IMAD.MOV R31, RZ, RZ, -R31 ;  /* 0x000000ffff1fd224 */ /* 0x000fe200078e0a1f */
[----:B------:R-:W-:Y:S01]  /*1d70*/  ISETP.GT.U32.AND P5, PT, R0, R45, PT ;  /* 0x0000002d0000720c */ /* 0x000fe20003fa4070 */
[C---:B------:R-:W-:Y:S01]  /*1d80*/  IMAD.HI.U32 R24, R5.reuse, R51, RZ ;  /* 0x0000003305187227 */ /* 0x040fe200078e00ff */
[----:B------:R-:W1:Y:S03]  /*1d90*/  LDC.64 R46, c[0x0][0x3a8] ;  /* 0x0000ea00ff2e7b82 */ /* 0x000e660000000a00 */
[----:B------:R-:W-:Y:S02]  /*1da0*/  IMAD.MOV R26, RZ, RZ, -R26 ;  /* 0x000000ffff1a7224 */ /* 0x000fe400078e0a1a */
[----:B------:R-:W-:-:S04]  /*1db0*/  IMAD.HI.U32 R9, R5, R55, RZ ;  /* 0x0000003705097227 */ /* 0x000fc800078e00ff */
[----:B------:R-:W-:Y:S01]  /*1dc0*/  @!P6 IMAD.MOV R35, RZ, RZ, -R35 ;  /* 0x000000ffff23e224 */ /* 0x000fe200078e0a23 */
[C---:B------:R-:W-:Y:S01]  /*1dd0*/  ISETP.GT.U32.AND P6, PT, R0.reuse, R49, PT ;  /* 0x000000310000720c */ /* 0x040fe20003fc4070 */
[----:B------:R-:W-:Y:S01]  /*1de0*/  @!P1 IMAD.IADD R3, R3, 0x1, -R0 ;  /* 0x0000000103039824 */ /* 0x000fe200078e0a00 */
[C---:B------:R-:W-:Y:S01]  /*1df0*/  ISETP.GT.U32.AND P1, PT, R0.reuse, R7, PT ;  /* 0x000000070000720c */ /* 0x040fe20003f24070 */
[----:B------:R-:W-:Y:S02]  /*1e00*/  IMAD.MOV R24, RZ, RZ, -R24 ;  /* 0x000000ffff187224 */ /* 0x000fe400078e0a18 */
[C---:B------:R-:W-:Y:S01]  /*1e10*/  IMAD R53, R0.reuse, R26, R53 ;  /* 0x0000001a00357224 */ /* 0x040fe200078e0235 */
[----:B------:R-:W-:Y:S01]  /*1e20*/  LOP3.LUT R26, R69, 0x40, RZ, 0xc0, !PT ;  /* 0x00000040451a7812 */ /* 0x000fe200078ec0ff */
[----:B------:R-:W-:Y:S02]  /*1e30*/  IMAD.MOV R9, RZ, RZ, -R9 ;  /* 0x000000ffff097224 */ /* 0x000fe400078e0a09 */
[----:B------:R-:W-:Y:S01]  /*1e40*/  IMAD R51, R0, R24, R51 ;  /* 0x0000001800337224 */ /* 0x000fe200078e0233 */
[----:B------:R-:W-:Y:S01]  /*1e50*/  LEA.HI R25, R26, R25, RZ, 0x1c ;  /* 0x000000191a197211 */ /* 0x000fe200078fe0ff */
[----:B------:R-:W-:Y:S01]  /*1e60*/  @!P4 IMAD.IADD R43, R43, 0x1, -R0 ;  /* 0x000000012b2bc824 */ /* 0x000fe200078e0a00 */
[C---:B------:R-:W-:Y:S01]  /*1e70*/  ISETP.GT.U32.AND P4, PT, R0.reuse, R53, PT ;  /* 0x000000350000720c */ /* 0x040fe20003f84070 */
[----:B------:R-:W-:Y:S01]  /*1e80*/  IMAD R55, R0, R9, R55 ;  /* 0x0000000900377224 */ /* 0x000fe200078e0237 */
[----:B------:R-:W-:Y:S01]  /*1e90*/  LOP3.LUT R9, RZ, R37, RZ, 0x33, !PT ;  /* 0x00000025ff097212 */ /* 0x000fe200078e33ff */
[----:B------:R-:W-:-:S04]  /*1ea0*/  IMAD.HI.U32 R5, R5, R57, RZ ;  /* 0x0000003905057227 */ /* 0x000fc800078e00ff */
[--C-:B------:R-:W-:Y:S01]  /*1eb0*/  @!P0 IMAD.IADD R39, R39, 0x1, -R0.reuse ;  /* 0x0000000127278824 */ /* 0x100fe200078e0a00 */
[C---:B------:R-:W-:Y:S01]  /*1ec0*/  ISETP.GT.U32.AND P0, PT, R0.reuse, R51, PT ;  /* 0x000000330000720c */ /* 0x040fe20003f04070 */
[--C-:B------:R-:W-:Y:S01]  /*1ed0*/  @!P5 IMAD.IADD R45, R45, 0x1, -R0.reuse ;  /* 0x000000012d2dd824 */ /* 0x100fe200078e0a00 */
[----:B------:R-:W-:Y:S01]  /*1ee0*/  ISETP.GT.U32.AND P5, PT, R0, R55, PT ;  /* 0x000000370000720c */ /* 0x000fe20003fa4070 */
[----:B------:R-:W-:Y:S02]  /*1ef0*/  IMAD.MOV R5, RZ, RZ, -R5 ;  /* 0x000000ffff057224 */ /* 0x000fe400078e0a05 */
[--C-:B------:R-:W-:Y:S01]  /*1f00*/  @!P2 IMAD.IADD R41, R41, 0x1, -R0.reuse ;  /* 0x000000012929a824 */ /* 0x100fe200078e0a00 */
[----:B------:R-:W-:Y:S01]  /*1f10*/  ISETP.GE.AND P2, PT, R42, RZ, PT ;  /* 0x000000ff2a00720c */ /* 0x000fe20003f46270 */
[--C-:B------:R-:W-:Y:S01]  /*1f20*/  @!P6 IMAD.IADD R49, R49, 0x1, -R0.reuse ;  /* 0x000000013131e824 */ /* 0x100fe200078e0a00 */
[----:B------:R-:W-:Y:S01]  /*1f30*/  ISETP.GE.AND P6, PT, R34, RZ, PT ;  /* 0x000000ff2200720c */ /* 0x000fe20003fc6270 */
[----:B------:R-:W-:Y:S01]  /*1f40*/  @!P1 IMAD.IADD R7, R7, 0x1, -R0 ;  /* 0x0000000107079824 */ /* 0x000fe200078e0a00 */
[----:B------:R-:W-:Y:S01]  /*1f50*/  ISETP.GE.AND P1, PT, R38, RZ, PT ;  /* 0x000000ff2600720c */ /* 0x000fe20003f26270 */
[----:B------:R-:W-:-:S02]  /*1f60*/  IMAD R57, R0, R5, R57 ;  /* 0x0000000500397224 */ /* 0x000fc400078e0239 */
[--C-:B------:R-:W-:Y:S02]  /*1f70*/  @!P4 IMAD.IADD R53, R53, 0x1, -R0.reuse ;  /* 0x000000013535c824 */ /* 0x100fe400078e0a00 */
[--C-:B------:R-:W-:Y:S01]  /*1f80*/  @!P0 IMAD.IADD R51, R51, 0x1, -R0.reuse ;  /* 0x0000000133338824 */ /* 0x100fe200078e0a00 */
[----:B------:R-:W-:Y:S01]  /*1f90*/  ISETP.GT.U32.AND P4, PT, R0, R57, PT ;  /* 0x000000390000720c */ /* 0x000fe20003f84070 */
[----:B------:R-:W-:Y:S01]  /*1fa0*/  IMAD.MOV.U32 R24, RZ, RZ, R3 ;  /* 0x000000ffff187224 */ /* 0x000fe200078e0003 */
[----:B------:R-:W-:Y:S01]  /*1fb0*/  ISETP.GE.AND P0, PT, R44, RZ, PT ;  /* 0x000000ff2c00720c */ /* 0x000fe20003f06270 */
[----:B------:R-:W-:Y:S01]  /*1fc0*/  @!P5 IMAD.IADD R55, R55, 0x1, -R0 ;  /* 0x000000013737d824 */ /* 0x000fe200078e0a00 */
[C---:B------:R-:W-:Y:S01]  /*1fd0*/  ISETP.GT.U32.AND P5, PT, R0.reuse, R51, PT ;  /* 0x000000330000720c */ /* 0x040fe20003fa4070 */
[----:B------:R-:W-:Y:S01]  /*1fe0*/  @!P3 IMAD.MOV R24, RZ, RZ, -R24 ;  /* 0x000000ffff18b224 */ /* 0x000fe200078e0a18 */
[C---:B------:R-:W-:Y:S01]  /*1ff0*/  ISETP.GT.U32.AND P3, PT, R0.reuse, R49, PT ;  /* 0x000000310000720c */ /* 0x040fe20003f64070 */
[----:B------:R-:W-:Y:S01]  /*2000*/  @!P2 IMAD.MOV R39, RZ, RZ, -R39 ;  /* 0x000000ffff27a224 */ /* 0x000fe200078e0a27 */
[C---:B------:R-:W-:Y:S01]  /*2010*/  ISETP.GT.U32.AND P2, PT, R0.reuse, R7, PT ;  /* 0x000000070000720c */ /* 0x040fe20003f44070 */
[----:B------:R-:W-:Y:S01]  /*2020*/  @!P6 IMAD.MOV R41, RZ, RZ, -R41 ;  /* 0x000000ffff29e224 */ /* 0x000fe200078e0a29 */
[C---:B------:R-:W-:Y:S01]  /*2030*/  ISETP.GT.U32.AND P6, PT, R0.reuse, R53, PT ;  /* 0x000000350000720c */ /* 0x040fe20003fc4070 */
[----:B------:R-:W-:Y:S01]  /*2040*/  @!P1 IMAD.MOV R43, RZ, RZ, -R43 ;  /* 0x000000ffff2b9224 */ /* 0x000fe200078e0a2b */
[----:B------:R-:W-:Y:S01]  /*2050*/  ISETP.GT.U32.AND P1, PT, R0, R55, PT ;  /* 0x000000370000720c */ /* 0x000fe20003f24070 */
[--C-:B------:R-:W-:Y:S01]  /*2060*/  @!P4 IMAD.IADD R57, R57, 0x1, -R0.reuse ;  /* 0x000000013939c824 */ /* 0x100fe200078e0a00 */
[----:B------:R-:W-:Y:S01]  /*2070*/  ISETP.GE.AND P4, PT, R40, RZ, PT ;  /* 0x000000ff2800720c */ /* 0x000fe20003f86270 */
[----:B------:R-:W-:Y:S01]  /*2080*/  @!P0 IMAD.MOV R45, RZ, RZ, -R45 ;  /* 0x000000ffff2d8224 */ /* 0x000fe200078e0a2d */
[----:B------:R-:W-:Y:S01]  /*2090*/  SHF.R.U32.HI R3, RZ, 0x6, R69 ;  /* 0x00000006ff037819 */ /* 0x000fe20000011645 */
[--C-:B------:R-:W-:Y:S01]  /*20a0*/  @!P5 IMAD.IADD R51, R51, 0x1, -R0.reuse ;  /* 0x000000013333d824 */ /* 0x100fe200078e0a00 */
[----:B------:R-:W-:Y:S01]  /*20b0*/  ISETP.GT.U32.AND P0, PT, R0, R57, PT ;  /* 0x000000390000720c */ /* 0x000fe20003f04070 */
[--C-:B------:R-:W-:Y:S01]  /*20c0*/  @!P3 IMAD.IADD R49, R49, 0x1, -R0.reuse ;  /* 0x000000013131b824 */ /* 0x100fe200078e0a00 */
[----:B------:R-:W-:Y:S01]  /*20d0*/  ISETP.GE.AND P3, PT, R48, RZ, PT ;  /* 0x000000ff3000720c */ /* 0x000fe20003f66270 */
[--C-:B------:R-:W-:Y:S01]  /*20e0*/  @!P2 IMAD.IADD R7, R7, 0x1, -R0.reuse ;  /* 0x000000010707a824 */ /* 0x100fe200078e0a00 */
[----:B------:R-:W-:Y:S01]  /*20f0*/  ISETP.GE.AND P2, PT, R50, RZ, PT ;  /* 0x000000ff3200720c */ /* 0x000fe20003f46270 */
[--C-:B------:R-:W-:Y:S01]  /*2100*/  @!P6 IMAD.IADD R53, R53, 0x1, -R0.reuse ;  /* 0x000000013535e824 */ /* 0x100fe200078e0a00 */
[----:B------:R-:W-:Y:S01]  /*2110*/  ISETP.GE.AND P5, PT, R52, RZ, PT ;  /* 0x000000ff3400720c */ /* 0x000fe20003fa6270 */
[----:B------:R-:W-:Y:S01]  /*2120*/  @!P1 IMAD.IADD R55, R55, 0x1, -R0 ;  /* 0x0000000137379824 */ /* 0x000fe200078e0a00 */
[----:B------:R-:W-:Y:S01]  /*2130*/  ISETP.GE.AND P6, PT, R54, RZ, PT ;  /* 0x000000ff3600720c */ /* 0x000fe20003fc6270 */
[----:B------:R-:W-:Y:S01]  /*2140*/  @!P4 IMAD.MOV R49, RZ, RZ, -R49 ;  /* 0x000000ffff31c224 */ /* 0x000fe200078e0a31 */
[----:B------:R-:W-:-:S02]  /*2150*/  ISETP.GE.AND P1, PT, R32, RZ, PT ;  /* 0x000000ff2000720c */ /* 0x000fc40003f26270 */
[----:B------:R-:W-:Y:S01]  /*2160*/  SGXT.U32 R3, R3, 0x1 ;  /* 0x000000010303781a */ /* 0x000fe20000000000 */
[----:B------:R-:W-:Y:S01]  /*2170*/  @!P0 IMAD.IADD R57, R57, 0x1, -R0 ;  /* 0x0000000139398824 */ /* 0x000fe200078e0a00 */
[----:B------:R-:W-:Y:S01]  /*2180*/  ISETP.NE.AND P4, PT, R37, RZ, PT ;  /* 0x000000ff2500720c */ /* 0x000fe20003f85270 */
[----:B------:R-:W-:Y:S01]  /*2190*/  IMAD.MOV.U32 R0, RZ, RZ, R7 ;  /* 0x000000ffff007224 */ /* 0x000fe200078e0007 */
[----:B------:R-:W-:Y:S01]  /*21a0*/  ISETP.NE.AND P0, PT, R36, RZ, PT ;  /* 0x000000ff2400720c */ /* 0x000fe20003f05270 */
[----:B-1----:R-:W-:Y:S01]  /*21b0*/  IMAD R5, R3, R46, RZ ;  /* 0x0000002e03057224 */ /* 0x002fe200078e02ff */
[C---:B------:R-:W-:Y:S01]  /*21c0*/  SEL R148, R9.reuse, R8, !P4 ;  /* 0x0000000809947207 */ /* 0x040fe20006000000 */
[----:B------:R-:W-:Y:S01]  /*21d0*/  @!P3 IMAD.MOV R0, RZ, RZ, -R0 ;  /* 0x000000ffff00b224 */ /* 0x000fe200078e0a00 */
        /* <DEDUP_REMOVED lines=9> */
[----:B------:R-:W-:Y:S01]  /*2270*/  IMAD R7, R46, 0x2, R5 ;  /* 0x000000022e077824 */ /* 0x000fe200078e0205 */
[----:B------:R-:W-:-:S02]  /*2280*/  SEL R154, R9, R14, !P4 ;  /* 0x0000000e099a7207 */ /* 0x000fc40006000000 */
[C---:B------:R-:W-:Y:S02]  /*2290*/  SEL R155, R9.reuse, R17, !P4 ;  /* 0x00000011099b7207 */ /* 0x040fe40006000000 */
[C---:B------:R-:W-:Y:S02]  /*22a0*/  SEL R156, R9.reuse, R19, !P4 ;  /* 0x00000013099c7207 */ /* 0x040fe40006000000 */
[C---:B------:R-:W-:Y:S02]  /*22b0*/  SEL R157, R9.reuse, R16, !P4 ;  /* 0x00000010099d7207 */ /* 0x040fe40006000000 */
[C---:B------:R-:W-:Y:S02]  /*22c0*/  SEL R158, R9.reuse, R18, !P4 ;  /* 0x00000012099e7207 */ /* 0x040fe40006000000 */
[C---:B------:R-:W-:Y:S02]  /*22d0*/  SEL R159, R9.reuse, R21, !P4 ;  /* 0x00000015099f7207 */ /* 0x040fe40006000000 */
        /* <DEDUP_REMOVED lines=19> */
[----:B------:R-:W-:Y:S01]  /*2410*/  SEL R179, R9, R28, !P4 ;  /* 0x0000001c09b37207 */ /* 0x000fe20006000000 */
[----:B------:R-:W-:Y:S01]  /*2420*/  IMAD R9, R46, 0x2, R7 ;  /* 0x000000022e097824 */ /* 0x000fe200078e0207 */
[----:B------:R-:W-:Y:S02]  /*2430*/  ISETP.GE.AND P3, PT, R2, RZ, PT ;  /* 0x000000ff0200720c */ /* 0x000fe40003f66270 */
[----:B------:R-:W-:Y:S01]  /*2440*/  ISETP.GT.AND P1, PT, R180, 0x1f, PT ;  /* 0x0000001fb400780c */ /* 0x000fe20003f24270 */
[C---:B------:R-:W-:Y:S01]  /*2450*/  IMAD R11, R46.reuse, 0x2, R9 ;  /* 0x000000022e0b7824 */ /* 0x040fe200078e0209 */
[C---:B------:R-:W-:Y:S02]  /*2460*/  ISETP.GE.AND P2, PT, R3.reuse, R146, PT ;  /* 0x000000920300720c */ /* 0x040fe40003f46270 */
[----:B------:R-:W-:Y:S01]  /*2470*/  SEL R42, RZ, 0x4, !P1 ;  /* 0x00000004ff2a7807 */ /* 0x000fe20004800000 */
[----:B------:R-:W-:Y:S01]  /*2480*/  IMAD R13, R46, 0x2, R11 ;  /* 0x000000022e0d7824 */ /* 0x000fe200078e020b */
[----:B------:R-:W-:-:S02]  /*2490*/  LOP3.LUT R6, R3, 0x2, RZ, 0xfc, !PT ;  /* 0x0000000203067812 */ /* 0x000fc400078efcff */
[----:B------:R-:W-:Y:S01]  /*24a0*/  SEL R0, R42, RZ, !P2 ;  /* 0x000000ff2a007207 */ /* 0x000fe20005000000 */
[----:B------:R-:W-:Y:S01]  /*24b0*/  IMAD R193, R46, 0x2, R13 ;  /* 0x000000022ec17824 */ /* 0x000fe200078e020d */
[----:B------:R-:W-:Y:S01]  /*24c0*/  ISETP.GE.AND P2, PT, R6, R146, PT ;  /* 0x000000920600720c */ /* 0x000fe20003f46270 */
[----:B------:R-:W-:Y:S01]  /*24d0*/  @!P3 IMAD.MOV R182, RZ, RZ, -R182 ;  /* 0x000000ffffb6b224 */ /* 0x000fe200078e0ab6 */
[----:B------:R-:W-:Y:S01]  /*24e0*/  @!P0 LOP3.LUT R182, RZ, R36, RZ, 0x33, !PT ;  /* 0x00000024ffb68212 */ /* 0x000fe200078e33ff */
[----:B------:R-:W-:Y:S01]  /*24f0*/  IMAD R189, R46, 0x2, R193 ;  /* 0x000000022ebd7824 */ /* 0x000fe200078e02c1 */
[----:B------:R-:W-:Y:S01]  /*2500*/  LOP3.LUT R8, R3, 0x4, RZ, 0xfc, !PT ;  /* 0x0000000403087812 */ /* 0x000fe200078efcff */
[----:B------:R-:W-:Y:S01]  /*2510*/  IMAD.SHL.U32 R16, R193, 0x4, RZ ;  /* 0x00000004c1107824 */ /* 0x000fe200078e00ff */
[----:B------:R-:W-:Y:S01]  /*2520*/  ISETP.NE.U32.AND P1, PT, R0, RZ, PT ;  /* 0x000000ff0000720c */ /* 0x000fe20003f25070 */
[----:B------:R-:W-:Y:S01]  /*2530*/  IMAD R191, R46, 0x2, R189 ;  /* 0x000000022ebf7824 */ /* 0x000fe200078e02bd */
[----:B------:R-:W-:Y:S01]  /*2540*/  SEL R0, R42, RZ, !P2 ;  /* 0x000000ff2a007207 */ /* 0x000fe20005000000 */
[----:B----4-:R-:W-:Y:S01]  /*2550*/  IMAD R182, R182, UR4, RZ ;  /* 0x00000004b6b67c24 */ /* 0x010fe2000f8e02ff */
[-C--:B------:R-:W-:Y:S01]  /*2560*/  ISETP.GE.AND P0, PT, R8, R146.reuse, PT ;  /* 0x000000920800720c */ /* 0x080fe20003f06270 */
[----:B------:R-:W-:Y:S01]  /*2570*/  IMAD R185, R46, 0x2, R191 ;  /* 0x000000022eb97824 */ /* 0x000fe200078e02bf */
[----:B------:R-:W-:Y:S01]  /*2580*/  LOP3.LUT R10, R3, 0x6, RZ, 0xfc, !PT ;  /* 0x00000006030a7812 */ /* 0x000fe200078efcff */
[----:B------:R-:W-:Y:S01]  /*2590*/  IMAD.SHL.U32 R147, R182, 0x4, RZ ;  /* 0x00000004b6937824 */ /* 0x000fe200078e00ff */
[----:B------:R-:W-:Y:S01]  /*25a0*/  ISETP.NE.U32.AND P6, PT, R0, RZ, PT ;  /* 0x000000ff0000720c */ /* 0x000fe20003fc5070 */
[----:B------:R-:W-:Y:S01]  /*25b0*/  IMAD R187, R46, 0x2, R185 ;  /* 0x000000022ebb7824 */ /* 0x000fe200078e02b9 */
[----:B------:R-:W-:Y:S01]  /*25c0*/  SEL R0, R42, RZ, !P0 ;  /* 0x000000ff2a007207 */ /* 0x000fe20004000000 */
[----:B------:R-:W1:Y:S01]  /*25d0*/  LDCU UR4, c[0x0][0x3b0] ;  /* 0x00007600ff0477ac */ /* 0x000e620008000800 */
[-C--:B------:R-:W-:Y:S01]  /*25e0*/  ISETP.GE.AND P0, PT, R10, R146.reuse, PT ;  /* 0x000000920a00720c */ /* 0x080fe20003f06270 */
[----:B------:R-:W-:Y:S01]  /*25f0*/  IMAD R181, R46, 0x2, R187 ;  /* 0x000000022eb57824 */ /* 0x000fe200078e02bb */
[----:B------:R-:W-:Y:S01]  /*2600*/  ISETP.NE.U32.AND P2, PT, R0, RZ, PT ;  /* 0x000000ff0000720c */ /* 0x000fe20003f45070 */
[----:B------:R-:W-:Y:S01]  /*2610*/  IMAD.SHL.U32 R18, R191, 0x4, RZ ;  /* 0x00000004bf127824 */ /* 0x000fe200078e00ff */
[----:B------:R-:W-:Y:S01]  /*2620*/  SEL R0, R42, RZ, !P0 ;  /* 0x000000ff2a007207 */ /* 0x000fe20004000000 */
[C---:B------:R-:W-:Y:S01]  /*2630*/  IMAD R183, R46.reuse, 0x2, R181 ;  /* 0x000000022eb77824 */ /* 0x040fe200078e02b5 */
[----:B------:R-:W-:Y:S01]  /*2640*/  IADD3 R122, P0, PT, R147, UR16, RZ ;  /* 0x00000010937a7c10 */ /* 0x000fe2000ff1e0ff */
[----:B------:R-:W-:Y:S01]  /*2650*/  IMAD.SHL.U32 R20, R187, 0x4, RZ ;  /* 0x00000004bb147824 */ /* 0x000fe200078e00ff */
[----:B------:R-:W-:Y:S01]  /*2660*/  LOP3.LUT R12, R3, 0x8, RZ, 0xfc, !PT ;  /* 0x00000008030c7812 */ /* 0x000fe200078efcff */
[----:B------:R-:W-:Y:S01]  /*2670*/  IMAD R15, R46, 0x2, R183 ;  /* 0x000000022e0f7824 */ /* 0x000fe200078e02b7 */
[----:B------:R-:W-:Y:S01]  /*2680*/  LEA.HI.X.SX32 R24, R182, UR17, 0x2, P0 ;  /* 0x00000011b6187c11 */ /* 0x000fe200080f16ff */
[----:B------:R-:W-:Y:S01]  /*2690*/  IMAD.SHL.U32 R21, R181, 0x4, RZ ;  /* 0x00000004b5157824 */ /* 0x000fe200078e00ff */
[----:B------:R-:W-:Y:S01]  /*26a0*/  ISETP.GE.AND P3, PT, R12, R146, PT ;  /* 0x000000920c00720c */ /* 0x000fe20003f66270 */
[----:B------:R-:W-:Y:S01]  /*26b0*/  IMAD R17, R46, 0x2, R15 ;  /* 0x000000022e117824 */ /* 0x000fe200078e020f */
[-C--:B------:R-:W-:Y:S01]  /*26c0*/  LEA R120, P4, R15, R122.reuse, 0x2 ;  /* 0x0000007a0f787211 */ /* 0x080fe200078810ff */
[----:B------:R-:W-:Y:S01]  /*26d0*/  IMAD.SHL.U32 R22, R183, 0x4, RZ ;  /* 0x00000004b7167824 */ /* 0x000fe200078e00ff */
[----:B------:R-:W-:Y:S01]  /*26e0*/  SEL R14, R42, RZ, !P3 ;  /* 0x000000ff2a0e7207 */ /* 0x000fe20005800000 */
[----:B------:R-:W-:Y:S01]  /*26f0*/  IMAD R19, R46, 0x2, R17 ;  /* 0x000000022e137824 */ /* 0x000fe200078e0211 */
[----:B------:R-:W-:Y:S01]  /*2700*/  LEA R118, P0, R17, R122, 0x2 ;  /* 0x0000007a11767211 */ /* 0x000fe200078010ff */
[----:B-1----:R-:W-:Y:S01]  /*2710*/  IMAD R148, R148, UR4, RZ ;  /* 0x0000000494947c24 */ /* 0x002fe2000f8e02ff */
[-C--:B------:R-:W-:Y:S01]  /*2720*/  LEA.HI.X.SX32 R121, R15, R24.reuse, 0x2, P4 ;  /* 0x000000180f797211 */ /* 0x080fe200020f16ff */
[----:B------:R-:W-:Y:S01]  /*2730*/  IMAD R150, R150, UR4, RZ ;  /* 0x0000000496967c24 */ /* 0x000fe2000f8e02ff */
[----:B------:R-:W-:Y:S01]  /*2740*/  LEA.HI.X.SX32 R119, R17, R24, 0x2, P0 ;  /* 0x0000001811777211 */ /* 0x000fe200000f16ff */
[----:B------:R-:W-:Y:S01]  /*2750*/  IMAD.SHL.U32 R17, R189, 0x4, RZ ;  /* 0x00000004bd117824 */ /* 0x000fe200078e00ff */
[-C--:B------:R-:W-:Y:S01]  /*2760*/  LEA R116, P4, R19, R122.reuse, 0x2 ;  /* 0x0000007a13747211 */ /* 0x080fe200078810ff */
[----:B------:R-:W-:Y:S01]  /*2770*/  IMAD R149, R149, UR4, RZ ;  /* 0x0000000495957c24 */ /* 0x000fe2000f8e02ff */
[----:B------:R-:W-:Y:S01]  /*2780*/  LEA R142, P0, R5, R122, 0x2 ;  /* 0x0000007a058e7211 */ /* 0x000fe200078010ff */
[----:B------:R-:W-:Y:S01]  /*2790*/  IMAD R152, R152, UR4, RZ ;  /* 0x0000000498987c24 */ /* 0x000fe2000f8e02ff */
[-C--:B------:R-:W-:Y:S01]  /*27a0*/  LEA.HI.X.SX32 R117, R19, R24.reuse, 0x2, P4 ;  /* 0x0000001813757211 */ /* 0x080fe200020f16ff */
[----:B------:R-:W-:Y:S01]  /*27b0*/  IMAD R19, R46, 0x2, R19 ;  /* 0x000000022e137824 */ /* 0x000fe200078e0213 */
[----:B------:R-:W-:Y:S01]  /*27c0*/  LEA.HI.X.SX32 R143, R5, R24, 0x2, P0 ;  /* 0x00000018058f7211 */ /* 0x000fe200000f16ff */
[----:B------:R-:W-:Y:S01]  /*27d0*/  IMAD R151, R151, UR4, RZ ;  /* 0x0000000497977c24 */ /* 0x000fe2000f8e02ff */
[----:B------:R-:W-:Y:S01]  /*27e0*/  LEA R140, P0, R9, R122, 0x2 ;  /* 0x0000007a098c7211 */ /* 0x000fe200078010ff */
[----:B------:R-:W-:Y:S01]  /*27f0*/  IMAD R154, R154, UR4, RZ ;  /* 0x000000049a9a7c24 */ /* 0x000fe2000f8e02ff */
[----:B------:R-:W-:Y:S01]  /*2800*/  ISETP.NE.U32.AND P3, PT, R14, RZ, PT ;  /* 0x000000ff0e00720c */ /* 0x000fe20003f65070 */
[----:B------:R-:W-:Y:S01]  /*2810*/  IMAD R153, R153, UR4, RZ ;  /* 0x0000000499997c24 */ /* 0x000fe2000f8e02ff */
[----:B------:R-:W-:Y:S01]  /*2820*/  LEA.HI.X.SX32 R141, R9, R24, 0x2, P0 ;  /* 0x00000018098d7211 */ /* 0x000fe200000f16ff */
[----:B------:R-:W-:Y:S01]  /*2830*/  IMAD R156, R156, UR4, RZ ;  /* 0x000000049c9c7c24 */ /* 0x000fe2000f8e02ff */
[----:B------:R-:W-:Y:S01]  /*2840*/  LEA R114, P0, R19, R122, 0x2 ;  /* 0x0000007a13727211 */ /* 0x000fe200078010ff */
[----:B------:R-:W-:Y:S01]  /*2850*/  IMAD R155, R155, UR4, RZ ;  /* 0x000000049b9b7c24 */ /* 0x000fe2000f8e02ff */
[----:B------:R-:W-:Y:S01]  /*2860*/  LOP3.LUT R14, R69, 0x1f, RZ, 0xc0, !PT ;  /* 0x0000001f450e7812 */ /* 0x000fe200078ec0ff */
[----:B------:R-:W-:Y:S01]  /*2870*/  IMAD R158, R158, UR4, RZ ;  /* 0x000000049e9e7c24 */ /* 0x000fe2000f8e02ff */
[----:B------:R-:W-:Y:S01]  /*2880*/  LEA.HI.X.SX32 R115, R19, R24, 0x2, P0 ;  /* 0x0000001813737211 */ /* 0x000fe200000f16ff */
[----:B------:R-:W-:Y:S01]  /*2890*/  IMAD.SHL.U32 R19, R185, 0x4, RZ ;  /* 0x00000004b9137824 */ /* 0x000fe200078e00ff */
[-C--:B------:R-:W-:Y:S01]  /*28a0*/  LEA R136, P0, R13, R122.reuse, 0x2 ;  /* 0x0000007a0d887211 */ /* 0x080fe200078010ff */
[----:B------:R-:W-:Y:S01]  /*28b0*/  IMAD R45, R14, R47, RZ ;  /* 0x0000002f0e2d7224 */ /* 0x000fe200078e02ff */
[----:B------:R-:W-:Y:S01]  /*28c0*/  LEA R144, P4, R7, R122, 0x2 ;  /* 0x0000007a07907211 */ /* 0x000fe200078810ff */
[----:B------:R-:W-:Y:S01]  /*28d0*/  IMAD R157, R157, UR4, RZ ;  /* 0x000000049d9d7c24 */ /* 0x000fe2000f8e02ff */
[----:B------:R-:W-:Y:S01]  /*28e0*/  LEA.HI.X.SX32 R137, R13, R24, 0x2, P0 ;  /* 0x000000180d897211 */ /* 0x000fe200000f16ff */
[----:B------:R-:W-:Y:S01]  /*28f0*/  IMAD.SHL.U32 R15, R45, 0x4, RZ ;  /* 0x000000042d0f7824 */ /* 0x000fe200078e00ff */
[----:B------:R-:W-:Y:S01]  /*2900*/  IADD3 R134, P0, PT, R16, R122, RZ ;  /* 0x0000007a10867210 */ /* 0x000fe20007f1e0ff */
[----:B------:R-:W-:Y:S01]  /*2910*/  IMAD R160, R160, UR4, RZ ;  /* 0x00000004a0a07c24 */ /* 0x000fe2000f8e02ff */
[-C--:B------:R-:W-:Y:S01]  /*2920*/  LEA.HI.X.SX32 R145, R7, R24.reuse, 0x2, P4 ;  /* 0x0000001807917211 */ /* 0x080fe200020f16ff */
[----:B------:R-:W-:Y:S01]  /*2930*/  IMAD R159, R159, UR4, RZ ;  /* 0x000000049f9f7c24 */ /* 0x000fe2000f8e02ff */
[----:B------:R-:W-:Y:S01]  /*2940*/  LEA.HI.X.SX32 R135, R193, R24, 0x2, P0 ;  /* 0x00000018c1877211 */ /* 0x000fe200000f16ff */
[----:B------:R-:W-:Y:S01]  /*2950*/  IMAD R162, R162, UR4, RZ ;  /* 0x00000004a2a27c24 */ /* 0x000fe2000f8e02ff */
[-C--:B------:R-:W-:Y:S01]  /*2960*/  IADD3 R132, P0, PT, R17, R122.reuse, RZ ;  /* 0x0000007a11847210 */ /* 0x080fe20007f1e0ff */
[----:B------:R-:W-:Y:S01]  /*2970*/  IMAD R161, R161, UR4, RZ ;  /* 0x00000004a1a17c24 */ /* 0x000fe2000f8e02ff */
[----:B------:R-:W-:Y:S01]  /*2980*/  LEA R138, P4, R11, R122, 0x2 ;  /* 0x0000007a0b8a7211 */ /* 0x000fe200078810ff */
[----:B------:R-:W-:Y:S01]  /*2990*/  IMAD R164, R164, UR4, RZ ;  /* 0x00000004a4a47c24 */ /* 0x000fe2000f8e02ff */
[----:B------:R-:W-:Y:S01]  /*29a0*/  LEA.HI.X.SX32 R133, R189, R24, 0x2, P0 ;  /* 0x00000018bd857211 */ /* 0x000fe200000f16ff */
[----:B------:R-:W-:Y:S01]  /*29b0*/  IMAD R163, R163, UR4, RZ ;  /* 0x00000004a3a37c24 */ /* 0x000fe2000f8e02ff */
[----:B------:R-:W-:Y:S01]  /*29c0*/  IADD3 R130, P0, PT, R18, R122, RZ ;  /* 0x0000007a12827210 */ /* 0x000fe20007f1e0ff */
[----:B------:R-:W-:Y:S01]  /*29d0*/  IMAD R166, R166, UR4, RZ ;  /* 0x00000004a6a67c24 */ /* 0x000fe2000f8e02ff */
[-C--:B------:R-:W-:Y:S01]  /*29e0*/  LEA.HI.X.SX32 R139, R11, R24.reuse, 0x2, P4 ;  /* 0x000000180b8b7211 */ /* 0x080fe200020f16ff */
[----:B------:R-:W-:Y:S01]  /*29f0*/  IMAD R165, R165, UR4, RZ ;  /* 0x00000004a5a57c24 */ /* 0x000fe2000f8e02ff */
[----:B------:R-:W-:Y:S01]  /*2a00*/  LEA.HI.X.SX32 R131, R191, R24, 0x2, P0 ;  /* 0x00000018bf837211 */ /* 0x000fe200000f16ff */
[----:B------:R-:W-:Y:S01]  /*2a10*/  IMAD R168, R168, UR4, RZ ;  /* 0x00000004a8a87c24 */ /* 0x000fe2000f8e02ff */
[----:B------:R-:W-:Y:S01]  /*2a20*/  IADD3 R128, P0, PT, R19, R122, RZ ;  /* 0x0000007a13807210 */ /* 0x000fe20007f1e0ff */
[----:B------:R-:W-:Y:S01]  /*2a30*/  IMAD R167, R167, UR4, RZ ;  /* 0x00000004a7a77c24 */ /* 0x000fe2000f8e02ff */
[----:B------:R-:W-:Y:S01]  /*2a40*/  IADD3 R104, P4, PT, R15, UR18, RZ ;  /* 0x000000120f687c10 */ /* 0x000fe2000ff9e0ff */
[----:B------:R-:W-:Y:S01]  /*2a50*/  IMAD R170, R170, UR4, RZ ;  /* 0x00000004aaaa7c24 */ /* 0x000fe2000f8e02ff */
[----:B------:R-:W-:Y:S01]  /*2a60*/  LEA.HI.X.SX32 R129, R185, R24, 0x2, P0 ;  /* 0x00000018b9817211 */ /* 0x000fe200000f16ff */
[----:B------:R-:W-:Y:S01]  /*2a70*/  IMAD R169, R169, UR4, RZ ;  /* 0x00000004a9a97c24 */ /* 0x000fe2000f8e02ff */
[----:B------:R-:W-:Y:S01]  /*2a80*/  IADD3 R126, P0, PT, R20, R122, RZ ;  /* 0x0000007a147e7210 */ /* 0x000fe20007f1e0ff */
[----:B------:R-:W-:Y:S01]  /*2a90*/  IMAD R172, R172, UR4, RZ ;  /* 0x00000004acac7c24 */ /* 0x000fe2000f8e02ff */
[----:B------:R-:W-:Y:S01]  /*2aa0*/  LEA.HI.X.SX32 R28, R45, UR19, 0x2, P4 ;  /* 0x000000132d1c7c11 */ /* 0x000fe2000a0f16ff */
[----:B------:R-:W-:Y:S01]  /*2ab0*/  IMAD R171, R171, UR4, RZ ;  /* 0x00000004abab7c24 */ /* 0x000fe2000f8e02ff */
[----:B------:R-:W-:Y:S01]  /*2ac0*/  LEA.HI.X.SX32 R127, R187, R24, 0x2, P0 ;  /* 0x00000018bb7f7211 */ /* 0x000fe200000f16ff */
[----:B------:R-:W-:Y:S01]  /*2ad0*/  IMAD R174, R174, UR4, RZ ;  /* 0x00000004aeae7c24 */ /* 0x000fe2000f8e02ff */
[----:B------:R-:W-:Y:S01]  /*2ae0*/  IADD3 R124, P0, PT, R21, R122, RZ ;  /* 0x0000007a157c7210 */ /* 0x000fe20007f1e0ff */
[----:B------:R-:W-:Y:S01]  /*2af0*/  IMAD R173, R173, UR4, RZ ;  /* 0x00000004adad7c24 */ /* 0x000fe2000f8e02ff */
[----:B------:R-:W-:Y:S01]  /*2b00*/  LEA R112, P4, R148, R104, 0x2 ;  /* 0x0000006894707211 */ /* 0x000fe200078810ff */
[----:B------:R-:W-:Y:S01]  /*2b10*/  IMAD R176, R176, UR4, RZ ;  /* 0x00000004b0b07c24 */ /* 0x000fe2000f8e02ff */
[----:B------:R-:W-:Y:S01]  /*2b20*/  LEA.HI.X.SX32 R125, R181, R24, 0x2, P0 ;  /* 0x00000018b57d7211 */ /* 0x000fe200000f16ff */
[----:B------:R-:W-:Y:S01]  /*2b30*/  IMAD R175, R175, UR4, RZ ;  /* 0x00000004afaf7c24 */ /* 0x000fe2000f8e02ff */
[----:B------:R-:W-:Y:S01]  /*2b40*/  IADD3 R122, P0, PT, R22, R122, RZ ;  /* 0x0000007a167a7210 */ /* 0x000fe20007f1e0ff */
[----:B------:R-:W-:Y:S01]  /*2b50*/  IMAD R178, R178, UR4, RZ ;  /* 0x00000004b2b27c24 */ /* 0x000fe2000f8e02ff */
[----:B------:R-:W-:Y:S01]  /*2b60*/  LEA.HI.X.SX32 R113, R148, R28, 0x2, P4 ;  /* 0x0000001c94717211 */ /* 0x000fe200020f16ff */
[----:B------:R-:W-:Y:S01]  /*2b70*/  IMAD R177, R177, UR4, RZ ;  /* 0x00000004b1b17c24 */ /* 0x000fe2000f8e02ff */
[----:B------:R-:W-:Y:S01]  /*2b80*/  LEA R110, P4, R150, R104, 0x2 ;  /* 0x00000068966e7211 */ /* 0x000fe200078810ff */
[----:B------:R-:W-:Y:S01]  /*2b90*/  IMAD R179, R179, UR4, RZ ;  /* 0x00000004b3b37c24 */ /* 0x000fe2000f8e02ff */
[----:B------:R-:W-:Y:S01]  /*2ba0*/  LEA.HI.X.SX32 R123, R183, R24, 0x2, P0 ;  /* 0x00000018b77b7211 */ /* 0x000fe200000f16ff */
[----:B------:R-:W-:Y:S01]  /*2bb0*/  USHF.L.U32 UR4, UR8, 0x15, URZ ;  /* 0x0000001508047899 */ /* 0x000fe200080006ff */
[----:B------:R-:W-:-:S02]  /*2bc0*/  LEA R48, P0, R149, R104, 0x2 ;  /* 0x0000006895307211 */ /* 0x000fc400078010ff */
[----:B------:R-:W-:Y:S01]  /*2bd0*/  LEA.HI.X.SX32 R111, R150, R28, 0x2, P4 ;  /* 0x0000001c966f7211 */ /* 0x000fe200020f16ff */
[----:B------:R-:W-:Y:S01]  /*2be0*/  ULOP3.LUT UR4, UR4, 0x600000, URZ, 0xc0, !UPT ;  /* 0x0060000004047892 */ /* 0x000fe2000f8ec0ff */
[C---:B------:R-:W-:Y:S02]  /*2bf0*/  LEA R108, P4, R152.reuse, R104, 0x2 ;  /* 0x00000068986c7211 */ /* 0x040fe400078810ff */
[----:B------:R-:W-:Y:S02]  /*2c00*/  LEA.HI.X.SX32 R49, R149, R28, 0x2, P0 ;  /* 0x0000001c95317211 */ /* 0x000fe400000f16ff */
[----:B------:R-:W-:Y:S02]  /*2c10*/  LEA R50, P0, R151, R104, 0x2 ;  /* 0x0000006897327211 */ /* 0x000fe400078010ff */
[----:B------:R-:W-:Y:S02]  /*2c20*/  LEA.HI.X.SX32 R109, R152, R28, 0x2, P4 ;  /* 0x0000001c986d7211 */ /* 0x000fe400020f16ff */
[----:B------:R-:W-:-:S02]  /*2c30*/  LEA R106, P4, R154, R104, 0x2 ;  /* 0x000000689a6a7211 */ /* 0x000fc400078810ff */
[----:B------:R-:W-:Y:S02]  /*2c40*/  LEA.HI.X.SX32 R51, R151, R28, 0x2, P0 ;  /* 0x0000001c97337211 */ /* 0x000fe400000f16ff */
        /* <DEDUP_REMOVED lines=47> */
[C---:B------:R-:W-:Y:S02]  /*2f40*/  LOP3.LUT R23, R69.reuse, 0x60, RZ, 0xc0, !PT ;  /* 0x0000006045177812 */ /* 0x040fe400078ec0ff */
[----:B------:R-:W-:Y:S02]  /*2f50*/  ISETP.NE.U32.AND P5, PT, R0, RZ, PT ;  /* 0x000000ff0000720c */ /* 0x000fe40003fa5070 */
[----:B------:R-:W-:Y:S02]  /*2f60*/  LOP3.LUT R0, R69, 0x7f, RZ, 0xc0, !PT ;  /* 0x0000007f45007812 */ /* 0x000fe400078ec0ff */
[----:B------:R-:W-:Y:S02]  /*2f70*/  LEA.HI.X.SX32 R97, R175, R28, 0x2, P0 ;  /* 0x0000001caf617211 */ /* 0x000fe400000f16ff */
[----:B------:R-:W-:Y:S01]  /*2f80*/  LEA R100, P0, R177, R104, 0x2 ;  /* 0x00000068b1647211 */ /* 0x000fe200078010ff */
[----:B------:R-:W-:Y:S01]  /*2f90*/  IMAD.SHL.U32 R24, R0, 0x4, RZ ;  /* 0x0000000400187824 */ /* 0x000fe200078e00ff */
[----:B------:R-:W-:-:S02]  /*2fa0*/  LEA.HI.X.SX32 R103, R178, R28, 0x2, P4 ;  /* 0x0000001cb2677211 */ /* 0x000fc400020f16ff */
[----:B------:R-:W-:Y:S02]  /*2fb0*/  SHF.R.U32.HI R27, RZ, 0x1, R23 ;  /* 0x00000001ff1b7819 */ /* 0x000fe40000011617 */
[----:B------:R-:W-:Y:S02]  /*2fc0*/  LEA R104, P4, R179, R104, 0x2 ;  /* 0x00000068b3687211 */ /* 0x000fe400078810ff */
[----:B------:R-:W-:Y:S02]  /*2fd0*/  LOP3.LUT R23, R3, 0xa, RZ, 0xfc, !PT ;  /* 0x0000000a03177812 */ /* 0x000fe400078efcff */
[----:B------:R-:W-:Y:S02]  /*2fe0*/  LEA.HI.X.SX32 R105, R179, R28, 0x2, P4 ;  /* 0x0000001cb3697211 */ /* 0x000fe400020f16ff */
[----:B------:R-:W-:Y:S02]  /*2ff0*/  ISETP.GE.AND P4, PT, R23, R146, PT ;  /* 0x000000921700720c */ /* 0x000fe40003f86270 */
[----:B------:R-:W-:-:S02]  /*3000*/  LEA.HI.X.SX32 R101, R177, R28, 0x2, P0 ;  /* 0x0000001cb1657211 */ /* 0x000fc400000f16ff */
[----:B------:R-:W-:Y:S02]  /*3010*/  LOP3.LUT R24, R24, R27, RZ, 0x3c, !PT ;  /* 0x0000001b18187212 */ /* 0x000fe400078e3cff */
[----:B------:R-:W-:Y:S02]  /*3020*/  ISETP.NE.U32.AND P0, PT, R0, RZ, PT ;  /* 0x000000ff0000720c */ /* 0x000fe40003f05070 */
[----:B------:R-:W-:Y:S01]  /*3030*/  SEL R27, R42, RZ, !P4 ;  /* 0x000000ff2a1b7207 */ /* 0x000fe20006000000 */
[----:B------:R-:W-:Y:S10]  /*3040*/  BRA.U UP0, `(.L_x_5) ;  /* 0x0000000100187547 */ /* 0x000ff4000b800000 */
[----:B------:R-:W-:Y:S01]  /*3050*/  ELECT P4, URZ, PT ;  /* 0x0000000000ff782f */ /* 0x000fe20003880000 */
[----:B------:R-:W-:Y:S01]  /*3060*/  IMAD.MOV.U32 R26, RZ, RZ, 0x1 ;  /* 0x00000001ff1a7424 */ /* 0x000fe200078e00ff */
[----:B------:R-:W-:Y:S01]  /*3070*/  UMOV UR6, 0x40 ;  /* 0x0000004000067882 */ /* 0x000fe20000000000 */
[----:B------:R-:W-:Y:S01]  /*3080*/  UVIRTCOUNT.DEALLOC.SMPOOL 0x80 ;  /* 0x000000800000784c */ /* 0x000fe20000000000 */
[----:B------:R-:W-:-:S09]  /*3090*/  ULEA UR6, UR5, UR6, 0x18 ;  /* 0x0000000605067291 */ /* 0x000fd2000f8ec0ff */
[----:B------:R1:W-:Y:S03]  /*30a0*/  @P4 STS.U8 [UR6], R26 ;  /* 0x0000001aff004988 */ /* 0x0003e60008000006 */
.L_x_5:
[----:B------:R-:W-:Y:S01]  /*30b0*/  UIADD3 UR11, UPT, UPT, UR22, UR4, URZ ;  /* 0x00000004160b7290 */ /* 0x000fe2000fffe0ff */
[----:B------:R-:W-:Y:S01]  /*30c0*/  VIADD R205, R25, UR10 ;  /* 0x0000000a19cd7c36 */ /* 0x000fe20008000000 */
[----:B------:R-:W-:Y:S01]  /*30d0*/  VOTEU.ALL UP1, P0 ;  /* 0x0000000000ff7886 */ /* 0x000fe20000020000 */
[----:B------:R-:W-:Y:S01]  /*30e0*/  UIADD3 UR12, UPT, UPT, UR10, 0xc000, URZ ;  /* 0x0000c0000a0c7890 */ /* 0x000fe2000fffe0ff */
[----:B-1----:R-:W-:Y:S01]  /*30f0*/  LOP3.LUT R26, R3, 0xc, RZ, 0xfc, !PT ;  /* 0x0000000c031a7812 */ /* 0x002fe200078efcff */
[----:B------:R-:W-:Y:S01]  /*3100*/  VOTEU.ALL UP2, P0 ;  /* 0x0000000000ff7886 */ /* 0x000fe20000040000 */
[----:B------:R-:W-:Y:S01]  /*3110*/  ISETP.NE.U32.AND P4, PT, R27, RZ, PT ;  /* 0x000000ff1b00720c */ /* 0x000fe20003f85070 */
[----:B------:R-:W-:Y:S01]  /*3120*/  VIADD R197, R24, UR10 ;  /* 0x0000000a18c57c36 */ /* 0x000fe20008000000 */
[----:B------:R-:W-:-:S04]  /*3130*/  @!UP1 UIADD3 UR14, UPT, UPT, -UR7, 0x100000, URZ ;  /* 0x00100000070e9890 */ /* 0x000fc8000fffe1ff */
[----:B------:R-:W-:Y:S02]  /*3140*/  @!UP1 USHF.L.U32 UR15, UR14, 0xb, URZ ;  /* 0x0000000b0e0f9899 */ /* 0x000fe400080006ff */
[----:B------:R-:W-:Y:S01]  /*3150*/  @!UP1 USHF.L.U32 UR14, UR14, 0x1, URZ ;  /* 0x000000010e0e9899 */ /* 0x000fe200080006ff */
[----:B------:R-:W-:Y:S01]  /*3160*/  STTM.16dp32bit_t0_t15.x64 tmem[UR11], RZ ;  /* 0x000000ff000079ed */ /* 0x000fe20008b0000b */
[----:B------:R-:W-:Y:S01]  /*3170*/  STTM.16dp32bit_t16_t31.x64 tmem[UR11+0x40], RZ ;  /* 0x000040ff000079ed */ /* 0x000fe20008b2000b */
[----:B------:R-:W1:Y:S01]  /*3180*/  FENCE.VIEW.ASYNC.T ;  /* 0x00000000000073c6 */ /* 0x000e620000000200 */
[----:B------:R-:W-:-:S04]  /*3190*/  @!UP1 UIADD3 UR4, UPT, UPT, -UR7, 0x100000, URZ ;  /* 0x0010000007049890 */ /* 0x000fc8000fffe1ff */
[----:B------:R-:W-:Y:S02]  /*31a0*/  @!UP1 USHF.L.U32 UR5, UR4, 0xb, URZ ;  /* 0x0000000b04059899 */ /* 0x000fe400080006ff */
[----:B------:R-:W-:Y:S01]  /*31b0*/  @!UP1 USHF.L.U32 UR4, UR4, 0x1, URZ ;  /* 0x0000000104049899 */ /* 0x000fe200080006ff */
[----:B-1----:R-:W-:Y:S01]  /*31c0*/  BAR.SYNC.DEFER_BLOCKING 0x0 ;  /* 0x0000000000007b1d */ /* 0x002fe20000010000 */
[----:B------:R-:W-:Y:S01]  /*31d0*/  LOP3.LUT R30, R25, 0x10, RZ, 0x3c, !PT ;  /* 0x00000010191e7812 */ /* 0x000fe200078e3cff */
[----:B------:R-:W-:Y:S01]  /*31e0*/  VIADD R184, R146, 0xffffffe0 ;  /* 0xffffffe092b87836 */ /* 0x000fe20000000000 */
[C---:B------:R-:W-:Y:S02]  /*31f0*/  LOP3.LUT R27, R3.reuse, 0xe, RZ, 0xfc, !PT ;  /* 0x0000000e031b7812 */ /* 0x040fe400078efcff */
[C---:B------:R-:W-:Y:S01]  /*3200*/  LOP3.LUT R28, R3.reuse, 0x10, RZ, 0xfc, !PT ;  /* 0x00000010031c7812 */ /* 0x040fe200078efcff */
[----:B------:R-:W-:Y:S01]  /*3210*/  VOTEU.ALL UP1, P0 ;  /* 0x0000000000ff7886 */ /* 0x000fe20000020000 */
[----:B------:R-:W-:Y:S01]  /*3220*/  VIADD R207, R30, UR10 ;  /* 0x0000000a1ecf7c36 */ /* 0x000fe20008000000 */
[----:B------:R-:W-:-:S02]  /*3230*/  LOP3.LUT R29, R3, 0x12, RZ, 0xfc, !PT ;  /* 0x00000012031d7812 */ /* 0x000fc400078efcff */
[----:B------:R-:W-:Y:S02]  /*3240*/  LOP3.LUT R34, R25, 0x30, RZ, 0x3c, !PT ;  /* 0x0000003019227812 */ /* 0x000fe400078e3cff */
[C---:B------:R-:W-:Y:S02]  /*3250*/  LOP3.LUT R35, R3.reuse, 0x18, RZ, 0xfc, !PT ;  /* 0x0000001803237812 */ /* 0x040fe400078efcff */
[C---:B------:R-:W-:Y:S01]  /*3260*/  LOP3.LUT R37, R3.reuse, 0x1a, RZ, 0xfc, !PT ;  /* 0x0000001a03257812 */ /* 0x040fe200078efcff */
[----:B------:R-:W-:Y:S01]  /*3270*/  VIADD R211, R34, UR10 ;  /* 0x0000000a22d37c36 */ /* 0x000fe20008000000 */
[----:B------:R-:W-:Y:S01]  /*3280*/  LOP3.LUT R41, R3, 0x1e, RZ, 0xfc, !PT ;  /* 0x0000001e03297812 */ /* 0x000fe200078efcff */
[----:B------:R-:W1:Y:S02]  /*3290*/  FENCE.VIEW.ASYNC.S ;  /* 0x00000000000073c6 */ /* 0x000e640000000000 */
[----:B-1----:R1:W2:Y:S02]  /*32a0*/  @!UP1 SYNCS.EXCH.64 URZ, [UR12], UR14 ;  /* 0x0000000e0cff95b2 */ /* 0x0022a40008000100 */
[----:B--2---:R-:W-:Y:S06]  /*32b0*/  BAR.SYNC.DEFER_BLOCKING 0x0 ;  /* 0x0000000000007b1d */ /* 0x004fec0000010000 */
[----:B------:R1:W2:Y:S02]  /*32c0*/  @!UP2 SYNCS.EXCH.64 URZ, [UR10+0xc008], UR4 ;  /* 0x00c008040affa5b2 */ /* 0x0002a40008000100 */
[----:B------:R-:W-:Y:S01]  /*32d0*/  @!PT LDS RZ, [RZ] ;  /* 0x00000000fffff984 */ /* 0x000fe20000000800 */
[----:B------:R-:W-:Y:S01]  /*32e0*/  @!PT LDS RZ, [RZ] ;  /* 0x00000000fffff984 */ /* 0x000fe20000000800 */
[----:B------:R-:W-:Y:S01]  /*32f0*/  @!PT LDS RZ, [RZ] ;  /* 0x00000000fffff984 */ /* 0x000fe20000000800 */
[----:B--2---:R2:W-:Y:S01]  /*3300*/  LDGSTS.E [R205+0x8000], desc[UR20][R142.64], P1 ;  /* 0x080000008ecd7fae */ /* 0x0045e200089a1014 */
[----:B------:R-:W-:-:S03]  /*3310*/  ISETP.GE.AND P1, PT, R26, R146, PT ;  /* 0x000000921a00720c */ /* 0x000fc60003f26270 */
[----:B------:R3:W-:Y:S01]  /*3320*/  LDGSTS.E [R205+0x8008], desc[UR20][R144.64], P6 ;  /* 0x0800800090cd7fae */ /* 0x0007e2000b1a1014 */
[-C--:B------:R-:W-:Y:S02]  /*3330*/  ISETP.GE.AND P6, PT, R27, R146.reuse, PT ;  /* 0x000000921b00720c */ /* 0x080fe40003fc6270 */
[----:B------:R-:W-:Y:S01]  /*3340*/  SEL R31, R42, RZ, !P1 ;  /* 0x000000ff2a1f7207 */ /* 0x000fe20004800000 */
[----:B------:R4:W-:Y:S01]  /*3350*/  LDGSTS.E [R207+0x8000], desc[UR20][R140.64], P2 ;  /* 0x080000008ccf7fae */ /* 0x0009e200091a1014 */
[-C--:B------:R-:W-:Y:S02]  /*3360*/  ISETP.GE.AND P1, PT, R28, R146.reuse, PT ;  /* 0x000000921c00720c */ /* 0x080fe40003f26270 */
[----:B------:R-:W-:Y:S01]  /*3370*/  SEL R32, R42, RZ, !P6 ;  /* 0x000000ff2a207207 */ /* 0x000fe20007000000 */
[----:B------:R1:W-:Y:S01]  /*3380*/  LDGSTS.E [R207+0x8008], desc[UR20][R138.64], P5 ;  /* 0x080080008acf7fae */ /* 0x0003e2000a9a1014 */
[----:B------:R-:W-:Y:S02]  /*3390*/  ISETP.GE.AND P6, PT, R29, R146, PT ;  /* 0x000000921d00720c */ /* 0x000fe40003fc6270 */
[----:B------:R-:W-:-:S02]  /*33a0*/  ISETP.NE.U32.AND P2, PT, R31, RZ, PT ;  /* 0x000000ff1f00720c */ /* 0x000fc40003f45070 */
[----:B------:R-:W-:Y:S02]  /*33b0*/  SEL R33, R42, RZ, !P1 ;  /* 0x000000ff2a217207 */ /* 0x000fe40004800000 */
[----:B------:R-:W-:Y:S02]  /*33c0*/  LOP3.LUT R31, R25, 0x20, RZ, 0x3c, !PT ;  /* 0x00000020191f7812 */ /* 0x000fe400078e3cff */
[----:B------:R-:W-:Y:S02]  /*33d0*/  ISETP.NE.U32.AND P1, PT, R32, RZ, PT ;  /* 0x000000ff2000720c */ /* 0x000fe40003f25070 */
[----:B------:R-:W-:Y:S01]  /*33e0*/  SEL R32, R42, RZ, !P6 ;  /* 0x000000ff2a207207 */ /* 0x000fe20007000000 */
[----:B------:R-:W-:Y:S01]  /*33f0*/  VIADD R209, R31, UR10 ;  /* 0x0000000a1fd17c36 */ /* 0x000fe20008000000 */
[----:B------:R-:W-:Y:S02]  /*3400*/  ISETP.NE.U32.AND P5, PT, R33, RZ, PT ;  /* 0x000000ff2100720c */ /* 0x000fe40003fa5070 */
[----:B------:R-:W-:-:S02]  /*3410*/  ISETP.NE.U32.AND P6, PT, R32, RZ, PT ;  /* 0x000000ff2000720c */ /* 0x000fc40003fc5070 */
[C---:B------:R-:W-:Y:S01]  /*3420*/  LOP3.LUT R32, R3.reuse, 0x14, RZ, 0xfc, !PT ;  /* 0x0000001403207812 */ /* 0x040fe200078efcff */
[----:B------:R1:W-:Y:S01]  /*3430*/  LDGSTS.E [R209+0x8000], desc[UR20][R136.64], P3 ;  /* 0x0800000088d17fae */ /* 0x0003e200099a1014 */
[----:B------:R-:W-:Y:S02]  /*3440*/  LOP3.LUT R33, R3, 0x16, RZ, 0xfc, !PT ;  /* 0x0000001603217812 */ /* 0x000fe400078efcff */
[-C--:B------:R-:W-:Y:S01]  /*3450*/  ISETP.GE.AND P3, PT, R32, R146.reuse, PT ;  /* 0x000000922000720c */ /* 0x080fe20003f66270 */
[----:B------:R1:W-:Y:S01]  /*3460*/  LDGSTS.E [R209+0x8008], desc[UR20][R134.64], P4 ;  /* 0x0800800086d17fae */ /* 0x0003e2000a1a1014 */
[-C--:B------:R-:W-:Y:S02]  /*3470*/  ISETP.GE.AND P4, PT, R33, R146.reuse, PT ;  /* 0x000000922100720c */ /* 0x080fe40003f86270 */
[----:B------:R-:W-:Y:S01]  /*3480*/  SEL R36, R42, RZ, !P3 ;  /* 0x000000ff2a247207 */ /* 0x000fe20005800000 */
[----:B------:R1:W-:Y:S01]  /*3490*/  LDGSTS.E [R211+0x8000], desc[UR20][R132.64], P2 ;  /* 0x0800000084d37fae */ /* 0x0003e200091a1014 */
[----:B------:R-:W-:-:S02]  /*34a0*/  ISETP.GE.AND P3, PT, R35, R146, PT ;  /* 0x000000922300720c */ /* 0x000fc40003f66270 */
[----:B------:R-:W-:Y:S01]  /*34b0*/  SEL R38, R42, RZ, !P4 ;  /* 0x000000ff2a267207 */ /* 0x000fe20006000000 */
[----:B------:R1:W-:Y:S01]  /*34c0*/  LDGSTS.E [R211+0x8008], desc[UR20][R130.64], P1 ;  /* 0x0800800082d37fae */ /* 0x0003e200089a1014 */
[----:B------:R-:W-:Y:S02]  /*34d0*/  ISETP.NE.U32.AND P4, PT, R36, RZ, PT ;  /* 0x000000ff2400720c */ /* 0x000fe40003f85070 */
[----:B------:R-:W-:Y:S02]  /*34e0*/  LOP3.LUT R36, R25, 0x40, RZ, 0x3c, !PT ;  /* 0x0000004019247812 */ /* 0x000fe400078e3cff */
[----:B------:R-:W-:Y:S02]  /*34f0*/  SEL R39, R42, RZ, !P3 ;  /* 0x000000ff2a277207 */ /* 0x000fe40005800000 */
[----:B------:R-:W-:Y:S01]  /*3500*/  ISETP.GE.AND P2, PT, R37, R146, PT ;  /* 0x000000922500720c */ /* 0x000fe20003f46270 */
[----:B------:R-:W-:Y:S01]  /*3510*/  VIADD R213, R36, UR10 ;  /* 0x0000000a24d57c36 */ /* 0x000fe20008000000 */
[----:B------:R-:W-:-:S02]  /*3520*/  ISETP.NE.U32.AND P1, PT, R39, RZ, PT ;  /* 0x000000ff2700720c */ /* 0x000fc40003f25070 */
[----:B------:R-:W-:Y:S02]  /*3530*/  ISETP.NE.U32.AND P3, PT, R38, RZ, PT ;  /* 0x000000ff2600720c */ /* 0x000fe40003f65070 */
[----:B------:R-:W-:Y:S01]  /*3540*/  LOP3.LUT R39, R3, 0x1c, RZ, 0xfc, !PT ;  /* 0x0000001c03277812 */ /* 0x000fe200078efcff */
[----:B------:R1:W-:Y:S01]  /*3550*/  LDGSTS.E [R213+0x8000], desc[UR20][R128.64], P5 ;  /* 0x0800000080d57fae */ /* 0x0003e2000a9a1014 */
[----:B------:R-:W-:Y:S02]  /*3560*/  SEL R38, R42, RZ, !P2 ;  /* 0x000000ff2a267207 */ /* 0x000fe40005000000 */
[----:B------:R-:W-:Y:S01]  /*3570*/  ISETP.GE.AND P5, PT, R39, R146, PT ;  /* 0x000000922700720c */ /* 0x000fe20003fa6270 */
[----:B------:R1:W-:Y:S01]  /*3580*/  LDGSTS.E [R213+0x8008], desc[UR20][R126.64], P6 ;  /* 0x080080007ed57fae */ /* 0x0003e2000b1a1014 */
[----:B------:R-:W-:Y:S02]  /*3590*/  ISETP.NE.U32.AND P2, PT, R38, RZ, PT ;  /* 0x000000ff2600720c */ /* 0x000fe40003f45070 */
[----:B------:R-:W-:-:S02]  /*35a0*/  LOP3.LUT R38, R25, 0x50, RZ, 0x3c, !PT ;  /* 0x0000005019267812 */ /* 0x000fc400078e3cff */
[-C--:B------:R-:W-:Y:S02]  /*35b0*/  ISETP.GE.AND P6, PT, R41, R146.reuse, PT ;  /* 0x000000922900720c */ /* 0x080fe40003fc6270 */
[----:B------:R-:W-:Y:S01]  /*35c0*/  SEL R40, R42, RZ, !P5 ;  /* 0x000000ff2a287207 */ /* 0x000fe20006800000 */
[----:B------:R-:W-:Y:S01]  /*35d0*/  VIADD R203, R38, UR10 ;  /* 0x0000000a26cb7c36 */ /* 0x000fe20008000000 */
[----:B------:R-:W-:Y:S02]  /*35e0*/  ISETP.GE.AND P5, PT, R14, R146, PT ;  /* 0x000000920e00720c */ /* 0x000fe40003fa6270 */
[C---:B------:R-:W-:Y:S02]  /*35f0*/  SEL R43, R42.reuse, RZ, !P6 ;  /* 0x000000ff2a2b7207 */ /* 0x040fe40007000000 */
[----:B------:R-:W-:Y:S01]  /*3600*/  SEL R42, R42, RZ, !P5 ;  /* 0x000000ff2a2a7207 */ /* 0x000fe20006800000 */
[----:B------:R1:W-:Y:S01]  /*3610*/  LDGSTS.E [R203+0x8000], desc[UR20][R124.64], P4 ;  /* 0x080000007ccb7fae */ /* 0x0003e2000a1a1014 */
[----:B------:R-:W-:-:S02]  /*3620*/  ISETP.NE.U32.AND P6, PT, R40, RZ, PT ;  /* 0x000000ff2800720c */ /* 0x000fc40003fc5070 */
[----:B------:R-:W-:Y:S01]  /*3630*/  LOP3.LUT R40, R25, 0x60, RZ, 0x3c, !PT ;  /* 0x0000006019287812 */ /* 0x000fe200078e3cff */
[----:B------:R1:W-:Y:S01]  /*3640*/  LDGSTS.E [R203+0x8008], desc[UR20][R122.64], P3 ;  /* 0x080080007acb7fae */ /* 0x0003e200099a1014 */
[----:B------:R-:W-:Y:S02]  /*3650*/  ISETP.NE.U32.AND P5, PT, R43, RZ, PT ;  /* 0x000000ff2b00720c */ /* 0x000fe40003fa5070 */
[----:B------:R-:W-:Y:S01]  /*3660*/  ISETP.NE.U32.AND P4, PT, R42, RZ, PT ;  /* 0x000000ff2a00720c */ /* 0x000fe20003f85070 */
[----:B------:R-:W-:Y:S01]  /*3670*/  VIADD R201, R40, UR10 ;  /* 0x0000000a28c97c36 */ /* 0x000fe20008000000 */
[----:B------:R-:W-:Y:S02]  /*3680*/  LOP3.LUT R43, R25, 0x70, RZ, 0x3c, !PT ;  /* 0x00000070192b7812 */ /* 0x000fe400078e3cff */
[----:B------:R-:W-:Y:S02]  /*3690*/  LOP3.LUT R42, R24, 0x40, RZ, 0x3c, !PT ;  /* 0x00000040182a7812 */ /* 0x000fe400078e3cff */
[----:B------:R1:W-:Y:S01]  /*36a0*/  LDGSTS.E [R201+0x8000], desc[UR20][R120.64], P1 ;  /* 0x0800000078c97fae */ /* 0x0003e200089a1014 */
[----:B------:R-:W-:Y:S01]  /*36b0*/  VIADD R199, R43, UR10 ;  /* 0x0000000a2bc77c36 */ /* 0x000fe20008000000 */
[----:B------:R-:W-:Y:S01]  /*36c0*/  ISETP.GE.AND P3, PT, R3, R184, PT ;  /* 0x000000b80300720c */ /* 0x000fe20003f66270 */
[----:B------:R-:W-:Y:S01]  /*36d0*/  VIADD R195, R42, UR10 ;  /* 0x0000000a2ac37c36 */ /* 0x000fe20008000000 */
[----:B------:R1:W-:Y:S01]  /*36e0*/  LDGSTS.E [R201+0x8008], desc[UR20][R118.64], P2 ;  /* 0x0800800076c97fae */ /* 0x0003e200091a1014 */
[----:B------:R-:W-:-:S02]  /*36f0*/  ISETP.GT.AND P1, PT, R180, 0x3f, PT ;  /* 0x0000003fb400780c */ /* 0x000fc40003f24270 */
[----:B------:R-:W-:Y:S01]  /*3700*/  SEL R44, RZ, 0x4, P3 ;  /* 0x00000004ff2c7807 */ /* 0x000fe20001800000 */
[----:B------:R1:W-:Y:S01]  /*3710*/  LDGSTS.E [R199+0x8000], desc[UR20][R116.64], P6 ;  /* 0x0800000074c77fae */ /* 0x0003e2000b1a1014 */
[-C--:B------:R-:W-:Y:S02]  /*3720*/  ISETP.GE.AND P3, PT, R6, R184.reuse, PT ;  /* 0x000000b80600720c */ /* 0x080fe40003f66270 */
[----:B------:R-:W-:Y:S01]  /*3730*/  SEL R186, R44, RZ, P1 ;  /* 0x000000ff2cba7207 */ /* 0x000fe20000800000 */
[----:B------:R1:W-:Y:S01]  /*3740*/  LDGSTS.E [R199+0x8008], desc[UR20][R114.64], P5 ;  /* 0x0800800072c77fae */ /* 0x0003e2000a9a1014 */
[----:B------:R-:W-:Y:S02]  /*3750*/  SEL R188, RZ, 0x4, P3 ;  /* 0x00000004ffbc7807 */ /* 0x000fe40001800000 */
[----:B------:R-:W-:Y:S01]  /*3760*/  ISETP.GE.AND P3, PT, R8, R184, PT ;  /* 0x000000b80800720c */ /* 0x000fe20003f66270 */
[----:B------:R-:W0:Y:S01]  /*3770*/  LDGDEPBAR ;  /* 0x00000000000079af */ /* 0x000e220000000000 */
[----:B------:R-:W-:-:S02]  /*3780*/  SEL R188, R188, RZ, P1 ;  /* 0x000000ffbcbc7207 */ /* 0x000fc40000800000 */
[----:B------:R-:W-:Y:S01]  /*3790*/  SEL R44, RZ, 0x4, P3 ;  /* 0x00000004ff2c7807 */ /* 0x000fe20001800000 */
[----:B------:R1:W-:Y:S01]  /*37a0*/  LDGSTS.E [R197], desc[UR20][R112.64], P4 ;  /* 0x0000000070c57fae */ /* 0x0003e2000a1a1014 */
[----:B------:R-:W-:Y:S02]  /*37b0*/  ISETP.NE.U32.AND P3, PT, RZ, UR8, PT ;  /* 0x00000008ff007c0c */ /* 0x000fe4000bf65070 */
[----:B------:R-:W-:Y:S01]  /*37c0*/  ISETP.GE.AND P5, PT, R10, R184, PT ;  /* 0x000000b80a00720c */ /* 0x000fe20003fa6270 */
[----:B------:R1:W-:Y:S01]  /*37d0*/  LDGSTS.E [R197+0x400], desc[UR20][R110.64], P4 ;  /* 0x004000006ec57fae */ /* 0x0003e2000a1a1014 */
[----:B------:R-:W-:Y:S02]  /*37e0*/  ISETP.LT.OR P6, PT, R180, 0x20, P3 ;  /* 0x00000020b400780c */ /* 0x000fe40001fc1670 */
[----:B------:R-:W-:Y:S01]  /*37f0*/  ISETP.NE.U32.AND P2, PT, R188, RZ, PT ;  /* 0x000000ffbc00720c */ /* 0x000fe20003f45070 */
[----:B------:R1:W-:Y:S01]  /*3800*/  LDGSTS.E [R197+0x800], desc[UR20][R108.64], P4 ;  /* 0x008000006cc57fae */ /* 0x0003e2000a1a1014 */
[----:B------:R-:W-:-:S03]  /*3810*/  SEL R44, R44, RZ, P1 ;  /* 0x000000ff2c2c7207 */ /* 0x000fc60000800000 */
[----:B------:R1:W-:Y:S04]  /*3820*/  LDGSTS.E [R197+0xc00], desc[UR20][R106.64], P4 ;  /* 0x00c000006ac57fae */ /* 0x0003e8000a1a1014 */
        /* <DEDUP_REMOVED lines=27> */
[----:B------:R1:W-:Y:S01]  /*39e0*/  LDGSTS.E [R195+0x3e00], desc[UR20][R104.64], P4 ;  /* 0x03e0000068c37fae */ /* 0x0003e2000a1a1014 */
[----:B------:R-:W-:-:S03]  /*39f0*/  ISETP.NE.U32.AND P4, PT, R186, RZ, PT ;  /* 0x000000ffba00720c */ /* 0x000fc60003f85070 */
[----:B------:R-:W0:Y:S01]  /*3a00*/  LDGDEPBAR ;  /* 0x00000000000079af */ /* 0x000e220000000000 */
[----:B------:R-:W-:Y:S02]  /*3a10*/  P2R R188, PR, RZ, 0x10 ;  /* 0x00000010ffbc7803 */ /* 0x000fe40000000000 */
[-C--:B------:R-:W-:Y:S02]  /*3a20*/  ISETP.GE.AND P4, PT, R12, R184.reuse, PT ;  /* 0x000000b80c00720c */ /* 0x080fe40003f86270 */
[----:B------:R-:W-:Y:S02]  /*3a30*/  SEL R188, RZ, 0x4, P5 ;  /* 0x00000004ffbc7807 */ /* 0x000fe40002800000 */
[----:B------:R-:W-:Y:S02]  /*3a40*/  ISETP.GE.AND P5, PT, R23, R184, PT ;  /* 0x000000b81700720c */ /* 0x000fe40003fa6270 */
[----:B------:R-:W-:Y:S02]  /*3a50*/  SEL R190, RZ, 0x4, P4 ;  /* 0x00000004ffbe7807 */ /* 0x000fe40002000000 */
[----:B------:R-:W-:Y:S01]  /*3a60*/  ISETP.NE.U32.AND P4, PT, R44, RZ, PT ;  /* 0x000000ff2c00720c */ /* 0x000fe20003f85070 */
[----:B------:R-:W-:Y:S01]  /*3a70*/  IMAD.SHL.U32 R44, R46, 0x20, RZ ;  /* 0x000000202e2c7824 */ /* 0x000fe200078e00ff */
[----:B------:R-:W-:-:S02]  /*3a80*/  SEL R192, RZ, 0x4, P5 ;  /* 0x00000004ffc07807 */ /* 0x000fc40002800000 */
[----:B------:R-:W-:Y:S01]  /*3a90*/  SEL R188, R188, RZ, P1 ;  /* 0x000000ffbcbc7207 */ /* 0x000fe20000800000 */
[----:B--2---:R-:W-:Y:S01]  /*3aa0*/  IMAD.WIDE R142, R44, 0x4, R142 ;  /* 0x000000042c8e7825 */ /* 0x004fe200078e028e */
[----:B------:R-:W-:Y:S02]  /*3ab0*/  SEL R190, R190, RZ, P1 ;  /* 0x000000ffbebe7207 */ /* 0x000fe40000800000 */
[----:B------:R-:W-:Y:S01]  /*3ac0*/  SEL R192, R192, RZ, P1 ;  /* 0x000000ffc0c07207 */ /* 0x000fe20000800000 */
[----:B---3--:R-:W-:Y:S01]  /*3ad0*/  IMAD.WIDE R144, R44, 0x4, R144 ;  /* 0x000000042c907825 */ /* 0x008fe200078e0290 */
[----:B------:R-:W-:Y:S01]  /*3ae0*/  ISETP.NE.U32.AND P5, PT, R188, RZ, PT ;  /* 0x000000ffbc00720c */ /* 0x000fe20003fa5070 */
[----:B------:R-:W-:-:S04]  /*3af0*/  DEPBAR.LE SB0, 0x0 ;  /* 0x000080000000791a */ /* 0x000fc80000000000 */
[----:B----4-:R-:W-:Y:S01]  /*3b00*/  IMAD.WIDE R140, R44, 0x4, R140 ;  /* 0x000000042c8c7825 */ /* 0x010fe200078e028c */
[----:B------:R-:W-:Y:S06]  /*3b10*/  BAR.SYNC.DEFER_BLOCKING 0x0 ;  /* 0x0000000000007b1d */ /* 0x000fec0000010000 */
[----:B-1----:R-:W-:Y:S05]  /*3b20*/  @P6 BRA `(.L_x_6) ;  /* 0x0000000000846947 */ /* 0x002fea0003800000 */
[----:B------:R-:W-:Y:S02]  /*3b30*/  UIADD3 UR4, UPT, UPT, UR10, 0x8000, URZ ;  /* 0x000080000a047890 */ /* 0x000fe4000fffe0ff */
[----:B------:R-:W-:Y:S02]  /*3b40*/  USHF.R.U32.HI UR8, URZ, 0x4, UR10 ;  /* 0x00000004ff087899 */ /* 0x000fe4000801160a */
[----:B------:R-:W-:Y:S02]  /*3b50*/  USHF.R.U32.HI UR4, URZ, 0x4, UR4 ;  /* 0x00000004ff047899 */ /* 0x000fe40008011604 */
[----:B------:R-:W-:Y:S02]  /*3b60*/  USGXT.U32 UR8, UR8, 0xe ;  /* 0x0000000e0808789a */ /* 0x000fe40008000000 */
[----:B------:R-:W-:Y:S02]  /*3b70*/  USGXT.U32 UR6, UR4, 0xe ;  /* 0x0000000e0406789a */ /* 0x000fe40008000000 */
[----:B------:R-:W-:-:S02]  /*3b80*/  UIADD3 UR32, UP2, UPT, UR8, 0x2, URZ ;  /* 0x0000000208207890 */ /* 0x000fc4000ff5e0ff */
[----:B------:R-:W-:Y:S01]  /*3b90*/  UIADD3 UR30, UP1, UPT, UR6, 0x2, URZ ;  /* 0x00000002061e7890 */ /* 0x000fe2000ff3e0ff */
[----:B------:R-:W-:Y:S01]  /*3ba0*/  UMOV UR4, URZ ;  /* 0x000000ff00047c82 */ /* 0x000fe20008000000 */
[----:B------:R-:W-:Y:S01]  /*3bb0*/  UMOV UR34, 0x0 ;  /* 0x0000000000227882 */ /* 0x000fe20000000000 */
[----:B------:R-:W-:Y:S02]  /*3bc0*/  UIADD3.X UR33, UPT, UPT, UR4, 0x40004040, URZ, UP2, !UPT ;  /* 0x4000404004217890 */ /* 0x000fe400097fe4ff */
[----:B------:R-:W-:Y:S02]  /*3bd0*/  UIADD3.X UR31, UPT, UPT, UR4, 0x40004040, URZ, UP1, !UPT ;  /* 0x40004040041f7890 */ /* 0x000fe40008ffe4ff */
[----:B------:R-:W-:Y:S02]  /*3be0*/  UIADD3.64 UR24, UPT, UPT, UR32, 0x2, URZ ;  /* 0x0000000220187897 */ /* 0x000fe4000fffe0ff */
[----:B------:R-:W-:Y:S02]  /*3bf0*/  UIADD3.64 UR14, UPT, UPT, UR30, 0x2, URZ ;  /* 0x000000021e0e7897 */ /* 0x000fe4000fffe0ff */
[----:B------:R-:W-:-:S02]  /*3c00*/  UIADD3.64 UR28, UPT, UPT, UR32, 0x4, URZ ;  /* 0x00000004201c7897 */ /* 0x000fc4000fffe0ff */
[----:B------:R-:W-:Y:S01]  /*3c10*/  UIADD3.64 UR26, UPT, UPT, UR30, 0x4, URZ ;  /* 0x000000041e1a7897 */ /* 0x000fe2000fffe0ff */
[----:B------:R-:W-:Y:S01]  /*3c20*/  UMOV UR35, 0x4200910 ;  /* 0x0420091000237882 */ /* 0x000fe20000000000 */
[----:B------:R-:W-:Y:S01]  /*3c30*/  UMOV UR9, 0x40004040 ;  /* 0x4000404000097882 */ /* 0x000fe20000000000 */
[----:B------:R-:W-:Y:S01]  /*3c40*/  UMOV UR7, 0x40004040 ;  /* 0x4000404000077882 */ /* 0x000fe20000000000 */
[----:B------:R-:W-:Y:S01]  /*3c50*/  UMOV UR36, 0x0 ;  /* 0x0000000000247882 */ /* 0x000fe20000000000 */
[----:B------:R-:W-:Y:S01]  /*3c60*/  UMOV UR37, 0x4200910 ;  /* 0x0420091000257882 */ /* 0x000fe20000000000 */
[----:B------:R-:W-:Y:S01]  /*3c70*/  UMOV UR38, 0x0 ;  /* 0x0000000000267882 */ /* 0x000fe20000000000 */
[----:B------:R-:W-:Y:S01]  /*3c80*/  UMOV UR39, 0x4200910 ;  /* 0x0420091000277882 */ /* 0x000fe20000000000 */
[----:B------:R-:W-:Y:S01]  /*3c90*/  UMOV UR4, UR12 ;  /* 0x0000000c00047c82 */ /* 0x000fe20008000000 */
[----:B------:R-:W-:Y:S01]  /*3ca0*/  UMOV UR5, URZ ;  /* 0x000000ff00057c82 */ /* 0x000fe20008000000 */
[----:B------:R1:W-:Y:S01]  /*3cb0*/  UTCHMMA gdesc[UR6], gdesc[UR8], tmem[UR22], tmem[UR34], idesc[UR35], !UPT ;  /* 0x00ff2208060075ea */ /* 0x0003e2000f800016 */
[----:B------:R-:W-:Y:S01]  /*3cc0*/  UMOV UR40, 0x0 ;  /* 0x0000000000287882 */ /* 0x000fe20000000000 */
[----:B------:R-:W-:Y:S01]  /*3cd0*/  UMOV UR41, 0x4200910 ;  /* 0x0420091000297882 */ /* 0x000fe20000000000 */
[----:B------:R1:W-:Y:S01]  /*3ce0*/  UTCHMMA gdesc[UR30], gdesc[UR32], tmem[UR22], tmem[UR36], idesc[UR37], UPT ;  /* 0x00ff24201e0075ea */ /* 0x0003e2000b800016 */
[----:B------:R-:W-:Y:S01]  /*3cf0*/  UMOV UR4, UR4 ;  /* 0x0000000400047c82 */ /* 0x000fe20008000000 */
[----:B------:R1:W-:Y:S01]  /*3d00*/  UTCHMMA gdesc[UR14], gdesc[UR24], tmem[UR22], tmem[UR38], idesc[UR39], UPT ;  /* 0x00ff26180e0075ea */ /* 0x0003e2000b800016 */
[----:B------:R1:W-:Y:S01]  /*3d10*/  UTCHMMA gdesc[UR26], gdesc[UR28], tmem[UR22], tmem[UR40], idesc[UR41], UPT ;  /* 0x00ff281c1a0075ea */ /* 0x0003e2000b800016 */
[----:B------:R1:W-:Y:S01]  /*3d20*/  UTCBAR [UR4], URZ ;  /* 0x000000ff040073e9 */ /* 0x0003e200080000ff */
[----:B------:R-:W-:Y:S01]  /*3d30*/  NOP ;  /* 0x0000000000007918 */ /* 0x000fe20000000000 */
.L_x_6:
[----:B------:R-:W-:Y:S01]  /*3d40*/  BAR.SYNC.DEFER_BLOCKING 0x0 ;  /* 0x0000000000007b1d */ /* 0x000fe20000010000 */
[----:B------:R-:W-:Y:S01]  /*3d50*/  ISETP.NE.U32.AND P6, PT, R186, RZ, PT ;  /* 0x000000ffba00720c */ /* 0x000fe20003fc5070 */
[----:B------:R-:W-:-:S04]  /*3d60*/  IMAD.WIDE R138, R44, 0x4, R138 ;  /* 0x000000042c8a7825 */ /* 0x000fc800078e028a */
[----:B------:R-:W-:Y:S01]  /*3d70*/  IMAD.WIDE R136, R44, 0x4, R136 ;  /* 0x000000042c887825 */ /* 0x000fe200078e0288 */
[----:B-1----:R-:W-:-:S03]  /*3d80*/  UMOV UR4, URZ ;  /* 0x000000ff00047c82 */ /* 0x002fc60008000000 */
[----:B------:R-:W-:-:S04]  /*3d90*/  IMAD.WIDE R134, R44, 0x4, R134 ;  /* 0x000000042c867825 */ /* 0x000fc800078e0286 */
[----:B------:R-:W-:-:S04]  /*3da0*/  IMAD.WIDE R132, R44, 0x4, R132 ;  /* 0x000000042c847825 */ /* 0x000fc800078e0284 */
[----:B------:R-:W-:-:S04]  /*3db0*/  IMAD.WIDE R130, R44, 0x4, R130 ;  /* 0x000000042c827825 */ /* 0x000fc800078e0282 */
[----:B------:R-:W-:Y:S01]  /*3dc0*/  IMAD.WIDE R128, R44, 0x4, R128 ;  /* 0x000000042c807825 */ /* 0x000fe200078e0280 */
[----:B------:R-:W-:Y:S01]  /*3dd0*/  @!PT LDS RZ, [RZ] ;  /* 0x00000000fffff984 */ /* 0x000fe20000000800 */
[----:B------:R-:W-:Y:S01]  /*3de0*/  @!PT LDS RZ, [RZ] ;  /* 0x00000000fffff984 */ /* 0x000fe20000000800 */
[----:B------:R-:W-:Y:S01]  /*3df0*/  @!PT LDS RZ, [RZ] ;  /* 0x00000000fffff984 */ /* 0x000fe20000000800 */
[----:B------:R1:W-:Y:S01]  /*3e00*/  LDGSTS.E [R205+0xa000], desc[UR20][R142.64], P6 ;  /* 0x0a0000008ecd7fae */ /* 0x0003e2000b1a1014 */
[----:B------:R-:W-:Y:S02]  /*3e10*/  ISETP.NE.U32.AND P6, PT, R190, RZ, PT ;  /* 0x000000ffbe00720c */ /* 0x000fe40003fc5070 */
[----:B------:R-:W-:Y:S01]  /*3e20*/  IMAD.WIDE R126, R44, 0x4, R126 ;  /* 0x000000042c7e7825 */ /* 0x000fe200078e027e */
[----:B------:R-:W-:Y:S01]  /*3e30*/  LDGSTS.E [R205+0xa008], desc[UR20][R144.64], P2 ;  /* 0x0a00800090cd7fae */ /* 0x000fe200091a1014 */
[----:B------:R-:W-:Y:S02]  /*3e40*/  ISETP.NE.U32.AND P2, PT, R192, RZ, PT ;  /* 0x000000ffc000720c */ /* 0x000fe40003f45070 */
[----:B------:R-:W-:Y:S01]  /*3e50*/  IMAD.WIDE R124, R44, 0x4, R124 ;  /* 0x000000042c7c7825 */ /* 0x000fe200078e027c */
[----:B------:R2:W-:Y:S01]  /*3e60*/  LDGSTS.E [R207+0xa000], desc[UR20][R140.64], P4 ;  /* 0x0a0000008ccf7fae */ /* 0x0005e2000a1a1014 */
[----:B------:R-:W-:-:S02]  /*3e70*/  ISETP.GE.AND P4, PT, R26, R184, PT ;  /* 0x000000b81a00720c */ /* 0x000fc40003f86270 */
[C---:B------:R-:W-:Y:S01]  /*3e80*/  IMAD.WIDE R122, R44.reuse, 0x4, R122 ;  /* 0x000000042c7a7825 */ /* 0x040fe200078e027a */
[----:B------:R-:W-:Y:S01]  /*3e90*/  LDGSTS.E [R207+0xa008], desc[UR20][R138.64], P5 ;  /* 0x0a0080008acf7fae */ /* 0x000fe2000a9a1014 */
[----:B------:R-:W-:Y:S02]  /*3ea0*/  SEL R186, RZ, 0x4, P4 ;  /* 0x00000004ffba7807 */ /* 0x000fe40002000000 */
[----:B------:R-:W-:Y:S01]  /*3eb0*/  IMAD.WIDE R120, R44, 0x4, R120 ;  /* 0x000000042c787825 */ /* 0x000fe200078e0278 */
[-C--:B------:R-:W-:Y:S01]  /*3ec0*/  ISETP.GE.AND P4, PT, R27, R184.reuse, PT ;  /* 0x000000b81b00720c */ /* 0x080fe20003f86270 */
[----:B------:R3:W-:Y:S01]  /*3ed0*/  LDGSTS.E [R209+0xa000], desc[UR20][R136.64], P6 ;  /* 0x0a00000088d17fae */ /* 0x0007e2000b1a1014 */
[----:B------:R-:W-:Y:S01]  /*3ee0*/  SEL R186, R186, RZ, P1 ;  /* 0x000000ffbaba7207 */ /* 0x000fe20000800000 */
[----:B------:R-:W-:Y:S01]  /*3ef0*/  IMAD.WIDE R118, R44, 0x4, R118 ;  /* 0x000000042c767825 */ /* 0x000fe200078e0276 */
[----:B-1----:R-:W-:Y:S01]  /*3f00*/  SEL R142, RZ, 0x4, P4 ;  /* 0x00000004ff8e7807 */ /* 0x002fe20002000000 */
[----:B------:R1:W-:Y:S01]  /*3f10*/  LDGSTS.E [R209+0xa008], desc[UR20][R134.64], P2 ;  /* 0x0a00800086d17fae */ /* 0x0003e200091a1014 */
[----:B------:R-:W-:Y:S01]  /*3f20*/  ISETP.NE.U32.AND P4, PT, R186, RZ, PT ;  /* 0x000000ffba00720c */ /* 0x000fe20003f85070 */
[----:B------:R-:W-:Y:S01]  /*3f30*/  IMAD.WIDE R116, R44, 0x4, R116 ;  /* 0x000000042c747825 */ /* 0x000fe200078e0274 */
[----:B------:R-:W-:-:S02]  /*3f40*/  ISETP.GE.AND P5, PT, R28, R184, PT ;  /* 0x000000b81c00720c */ /* 0x000fc40003fa6270 */
[-C--:B------:R-:W-:Y:S01]  /*3f50*/  ISETP.GE.AND P2, PT, R29, R184.reuse, PT ;  /* 0x000000b81d00720c */ /* 0x080fe20003f46270 */
[----:B------:R-:W-:Y:S01]  /*3f60*/  IMAD.WIDE R114, R44, 0x4, R114 ;  /* 0x000000042c727825 */ /* 0x000fe200078e0272 */
[----:B--2---:R-:W-:Y:S02]  /*3f70*/  SEL R140, RZ, 0x4, P5 ;  /* 0x00000004ff8c7807 */ /* 0x004fe40002800000 */
[----:B------:R-:W-:Y:S02]  /*3f80*/  ISETP.GE.AND P6, PT, R32, R184, PT ;  /* 0x000000b82000720c */ /* 0x000fe40003fc6270 */
[----:B---3--:R-:W-:Y:S02]  /*3f90*/  SEL R136, RZ, 0x4, P2 ;  /* 0x00000004ff887807 */ /* 0x008fe40001000000 */
[----:B------:R-:W-:Y:S01]  /*3fa0*/  SEL R142, R142, RZ, P1 ;  /* 0x000000ff8e8e7207 */ /* 0x000fe20000800000 */
[----:B------:R2:W-:Y:S01]  /*3fb0*/  LDGSTS.E [R211+0xa000], desc[UR20][R132.64], P4 ;  /* 0x0a00000084d37fae */ /* 0x0005e2000a1a1014 */
[----:B------:R-:W-:-:S02]  /*3fc0*/  SEL R140, R140, RZ, P1 ;  /* 0x000000ff8c8c7207 */ /* 0x000fc40000800000 */
[----:B------:R-:W-:Y:S02]  /*3fd0*/  SEL R137, RZ, 0x4, P6 ;  /* 0x00000004ff897807 */ /* 0x000fe40003000000 */
[----:B------:R-:W-:Y:S02]  /*3fe0*/  SEL R136, R136, RZ, P1 ;  /* 0x000000ff88887207 */ /* 0x000fe40000800000 */
[----:B------:R-:W-:Y:S02]  /*3ff0*/  ISETP.NE.U32.AND P5, PT, R142, RZ, PT ;  /* 0x000000ff8e00720c */ /* 0x000fe40003fa5070 */
[----:B------:R-:W-:Y:S02]  /*4000*/  ISETP.NE.U32.AND P2, PT, R140, RZ, PT ;  /* 0x000000ff8c00720c */ /* 0x000fe40003f45070 */
[----:B------:R-:W-:Y:S02]  /*4010*/  ISETP.GE.AND P6, PT, R33, R184, PT ;  /* 0x000000b82100720c */ /* 0x000fe40003fc6270 */
[----:B------:R-:W-:-:S02]  /*4020*/  SEL R137, R137, RZ, P1 ;  /* 0x000000ff89897207 */ /* 0x000fc40000800000 */
[----:B------:R-:W-:Y:S02]  /*4030*/  ISETP.NE.U32.AND P4, PT, R136, RZ, PT ;  /* 0x000000ff8800720c */ /* 0x000fe40003f85070 */
[----:B-1----:R-:W-:Y:S02]  /*4040*/  SEL R134, RZ, 0x4, P6 ;  /* 0x00000004ff867807 */ /* 0x002fe40003000000 */
[----:B------:R-:W-:Y:S01]  /*4050*/  ISETP.NE.U32.AND P6, PT, R137, RZ, PT ;  /* 0x000000ff8900720c */ /* 0x000fe20003fc5070 */
[----:B------:R1:W-:Y:S01]  /*4060*/  LDGSTS.E [R211+0xa008], desc[UR20][R130.64], P5 ;  /* 0x0a00800082d37fae */ /* 0x0003e2000a9a1014 */
[----:B------:R-:W-:-:S03]  /*4070*/  SEL R134, R134, RZ, P1 ;  /* 0x000000ff86867207 */ /* 0x000fc60000800000 */
[----:B------:R3:W-:Y:S01]  /*4080*/  LDGSTS.E [R213+0xa000], desc[UR20][R128.64], P2 ;  /* 0x0a00000080d57fae */ /* 0x0007e200091a1014 */
[-C--:B------:R-:W-:Y:S02]  /*4090*/  ISETP.GE.AND P2, PT, R35, R184.reuse, PT ;  /* 0x000000b82300720c */ /* 0x080fe40003f46270 */
[----:B------:R-:W-:Y:S01]  /*40a0*/  ISETP.NE.U32.AND P5, PT, R134, RZ, PT ;  /* 0x000000ff8600720c */ /* 0x000fe20003fa5070 */
[----:B------:R-:W-:Y:S01]  /*40b0*/  LDGSTS.E [R213+0xa008], desc[UR20][R126.64], P4 ;  /* 0x0a0080007ed57fae */ /* 0x000fe2000a1a1014 */
[-C--:B------:R-:W-:Y:S02]  /*40c0*/  ISETP.GE.AND P4, PT, R37, R184.reuse, PT ;  /* 0x000000b82500720c */ /* 0x080fe40003f86270 */
[----:B--2---:R-:W-:Y:S01]  /*40d0*/  SEL R132, RZ, 0x4, P2 ;  /* 0x00000004ff847807 */ /* 0x004fe20001000000 */
[----:B------:R2:W-:Y:S01]  /*40e0*/  LDGSTS.E [R203+0xa000], desc[UR20][R124.64], P6 ;  /* 0x0a0000007ccb7fae */ /* 0x0005e2000b1a1014 */
[----:B------:R-:W-:Y:S02]  /*40f0*/  ISETP.GE.AND P6, PT, R39, R184, PT ;  /* 0x000000b82700720c */ /* 0x000fe40003fc6270 */
[----:B-1----:R-:W-:-:S02]  /*4100*/  SEL R130, RZ, 0x4, P4 ;  /* 0x00000004ff827807 */ /* 0x002fc40002000000 */
[-C--:B------:R-:W-:Y:S02]  /*4110*/  ISETP.GE.AND P4, PT, R41, R184.reuse, PT ;  /* 0x000000b82900720c */ /* 0x080fe40003f86270 */
[----:B------:R-:W-:Y:S01]  /*4120*/  ISETP.GE.AND P2, PT, R14, R184, PT ;  /* 0x000000b80e00720c */ /* 0x000fe20003f46270 */
[----:B------:R1:W-:Y:S01]  /*4130*/  LDGSTS.E [R203+0xa008], desc[UR20][R122.64], P5 ;  /* 0x0a0080007acb7fae */ /* 0x0003e2000a9a1014 */
[----:B---3--:R-:W-:Y:S02]  /*4140*/  SEL R128, RZ, 0x4, P6 ;  /* 0x00000004ff807807 */ /* 0x008fe40003000000 */
[----:B------:R-:W-:Y:S02]  /*4150*/  SEL R132, R132, RZ, P1 ;  /* 0x000000ff84847207 */ /* 0x000fe40000800000 */
[----:B--2---:R-:W-:Y:S02]  /*4160*/  SEL R124, RZ, 0x4, P4 ;  /* 0x00000004ff7c7807 */ /* 0x004fe40002000000 */
[----:B------:R-:W-:-:S02]  /*4170*/  SEL R130, R130, RZ, P1 ;  /* 0x000000ff82827207 */ /* 0x000fc40000800000 */
[----:B------:R-:W-:Y:S02]  /*4180*/  SEL R125, RZ, 0x4, P2 ;  /* 0x00000004ff7d7807 */ /* 0x000fe40001000000 */
[----:B------:R-:W-:Y:S02]  /*4190*/  SEL R128, R128, RZ, P1 ;  /* 0x000000ff80807207 */ /* 0x000fe40000800000 */
[----:B------:R-:W-:Y:S02]  /*41a0*/  SEL R124, R124, RZ, P1 ;  /* 0x000000ff7c7c7207 */ /* 0x000fe40000800000 */
[----:B------:R-:W-:Y:S02]  /*41b0*/  ISETP.NE.U32.AND P6, PT, R132, RZ, PT ;  /* 0x000000ff8400720c */ /* 0x000fe40003fc5070 */
[----:B------:R-:W-:Y:S02]  /*41c0*/  ISETP.NE.U32.AND P4, PT, R130, RZ, PT ;  /* 0x000000ff8200720c */ /* 0x000fe40003f85070 */
[----:B------:R-:W-:-:S02]  /*41d0*/  SEL R125, R125, RZ, P1 ;  /* 0x000000ff7d7d7207 */ /* 0x000fc40000800000 */
[----:B------:R-:W-:Y:S02]  /*41e0*/  ISETP.NE.U32.AND P2, PT, R128, RZ, PT ;  /* 0x000000ff8000720c */ /* 0x000fe40003f45070 */
[----:B------:R-:W-:Y:S02]  /*41f0*/  ISETP.NE.U32.AND P1, PT, R124, RZ, PT ;  /* 0x000000ff7c00720c */ /* 0x000fe40003f25070 */
[----:B------:R-:W-:Y:S01]  /*4200*/  ISETP.NE.U32.AND P5, PT, R125, RZ, PT ;  /* 0x000000ff7d00720c */ /* 0x000fe20003fa5070 */
[----:B------:R-:W-:Y:S02]  /*4210*/  IMAD.SHL.U32 R125, R47, 0x20, RZ ;  /* 0x000000202f7d7824 */ /* 0x000fe400078e00ff */
[----:B------:R1:W-:Y:S02]  /*4220*/  LDGSTS.E [R201+0xa000], desc[UR20][R120.64], P6 ;  /* 0x0a00000078c97fae */ /* 0x0003e4000b1a1014 */
[C---:B------:R-:W-:Y:S02]  /*4230*/  IMAD.WIDE R112, R125.reuse, 0x4, R112 ;  /* 0x000000047d707825 */ /* 0x040fe400078e0270 */
[----:B------:R1:W-:Y:S02]  /*4240*/  LDGSTS.E [R201+0xa008], desc[UR20][R118.64], P4 ;  /* 0x0a00800076c97fae */ /* 0x0003e4000a1a1014 */
[----:B------:R-:W-:-:S02]  /*4250*/  IMAD.WIDE R110, R125, 0x4, R110 ;  /* 0x000000047d6e7825 */ /* 0x000fc400078e026e */
[----:B------:R1:W-:Y:S01]  /*4260*/  LDGSTS.E [R199+0xa000], desc[UR20][R116.64], P2 ;  /* 0x0a00000074c77fae */ /* 0x0003e200091a1014 */
[C---:B------:R-:W-:Y:S01]  /*4270*/  ISETP.GE.AND P2, PT, R180.reuse, 0x40, PT ;  /* 0x00000040b400780c */ /* 0x040fe20003f46270 */
[C---:B------:R-:W-:Y:S02]  /*4280*/  IMAD.WIDE R108, R125.reuse, 0x4, R108 ;  /* 0x000000047d6c7825 */ /* 0x040fe400078e026c */
[----:B------:R1:W-:Y:S01]  /*4290*/  LDGSTS.E [R199+0xa008], desc[UR20][R114.64], P1 ;  /* 0x0a00800072c77fae */ /* 0x0003e200089a1014 */
[----:B------:R-:W-:Y:S01]  /*42a0*/  ISETP.GE.AND P1, PT, R180, 0x20, PT ;  /* 0x00000020b400780c */ /* 0x000fe20003f26270 */
[C---:B------:R-:W-:Y:S02]  /*42b0*/  IMAD.WIDE R106, R125.reuse, 0x4, R106 ;  /* 0x000000047d6a7825 */ /* 0x040fe400078e026a */
[----:B------:R-:W0:Y:S02]  /*42c0*/  LDGDEPBAR ;  /* 0x00000000000079af */ /* 0x000e240000000000 */
[----:B------:R-:W-:-:S02]  /*42d0*/  IMAD.WIDE R56, R125, 0x4, R56 ;  /* 0x000000047d387825 */ /* 0x000fc400078e0238 */
[----:B------:R1:W-:Y:S02]  /*42e0*/  LDGSTS.E [R197+0x4000], desc[UR20][R112.64], P5 ;  /* 0x0400000070c57fae */ /* 0x0003e4000a9a1014 */
[C---:B------:R-:W-:Y:S02]  /*42f0*/  IMAD.WIDE R60, R125.reuse, 0x4, R60 ;  /* 0x000000047d3c7825 */ /* 0x040fe400078e023c */
[----:B------:R1:W-:Y:S02]  /*4300*/  LDGSTS.E [R197+0x4400], desc[UR20][R110.64], P5 ;  /* 0x044000006ec57fae */ /* 0x0003e4000a9a1014 */
[C---:B------:R-:W-:Y:S02]  /*4310*/  IMAD.WIDE R64, R125.reuse, 0x4, R64 ;  /* 0x000000047d407825 */ /* 0x040fe400078e0240 */
[----:B------:R1:W-:Y:S02]  /*4320*/  LDGSTS.E [R197+0x4800], desc[UR20][R108.64], P5 ;  /* 0x048000006cc57fae */ /* 0x0003e4000a9a1014 */
        /* <DEDUP_REMOVED lines=49> */
[----:B------:R1:W-:Y:S04]  /*4640*/  LDGSTS.E [R195+0x6e00], desc[UR20][R88.64], P5 ;  /* 0x06e0000058c37fae */ /* 0x0003e8000a9a1014 */
[----:B------:R1:W-:Y:S04]  /*4650*/  LDGSTS.E [R195+0x7200], desc[UR20][R92.64], P5 ;  /* 0x072000005cc37fae */ /* 0x0003e8000a9a1014 */
[----:B------:R1:W-:Y:S04]  /*4660*/  LDGSTS.E [R195+0x7600], desc[UR20][R96.64], P5 ;  /* 0x0760000060c37fae */ /* 0x0003e8000a9a1014 */
[----:B------:R1:W-:Y:S04]  /*4670*/  LDGSTS.E [R195+0x7a00], desc[UR20][R100.64], P5 ;  /* 0x07a0000064c37fae */ /* 0x0003e8000a9a1014 */
[----:B------:R1:W-:Y:S04]  /*4680*/  LDGSTS.E [R195+0x7e00], desc[UR20][R104.64], P5 ;  /* 0x07e0000068c37fae */ /* 0x0003e8000a9a1014 */
[----:B------:R-:W0:Y:S01]  /*4690*/  LDGDEPBAR ;  /* 0x00000000000079af */ /* 0x000e220000000000 */
[----:B------:R-:W-:Y:S05]  /*46a0*/  @!P2 BRA `(.L_x_7) ;  /* 0x0000002000f8a947 */ /* 0x000fea0003800000 */
[----:B-1----:R-:W-:Y:S01]  /*46b0*/  SHF.R.S32.HI R52, RZ, 0x1f, R191 ;  /* 0x0000001fff347819 */ /* 0x002fe200000114bf */
[----:B------:R-:W-:Y:S01]  /*46c0*/  IMAD.SHL.U32 R132, R125, 0x8, RZ ;  /* 0x000000087d847824 */ /* 0x000fe200078e00ff */
[----:B------:R-:W-:Y:S01]  /*46d0*/  SHF.R.S32.HI R54, RZ, 0x1f, R181 ;  /* 0x0000001fff367819 */ /* 0x000fe200000114b5 */
[-C--:B------:R-:W-:Y:S01]  /*46e0*/  IMAD R137, R41, R46.reuse, RZ ;  /* 0x0000002e29897224 */ /* 0x080fe200078e02ff */
[----:B------:R-:W-:Y:S01]  /*46f0*/  SHF.L.U64.HI R49, R191, 0x2, R52 ;  /* 0x00000002bf317819 */ /* 0x000fe20000010234 */
[-C--:B------:R-:W-:Y:S01]  /*4700*/  IMAD R139, R39, R46.reuse, RZ ;  /* 0x0000002e278b7224 */ /* 0x080fe200078e02ff */
[----:B------:R-:W-:Y:S01]  /*4710*/  SHF.R.S32.HI R52, RZ, 0x1f, R187 ;  /* 0x0000001fff347819 */ /* 0x000fe200000114bb */
[-C--:B------:R-:W-:Y:S01]  /*4720*/  IMAD R141, R37, R46.reuse, RZ ;  /* 0x0000002e258d7224 */ /* 0x080fe200078e02ff */
[----:B------:R-:W-:Y:S01]  /*4730*/  SHF.R.S32.HI R56, RZ, 0x1f, R183 ;  /* 0x0000001fff387819 */ /* 0x000fe200000114b7 */
[----:B------:R-:W-:Y:S01]  /*4740*/  IMAD R145, R35, R46, RZ ;  /* 0x0000002e23917224 */ /* 0x000fe200078e02ff */
[----:B------:R-:W-:Y:S01]  /*4750*/  SHF.L.U64.HI R51, R187, 0x2, R52 ;  /* 0x00000002bb337819 */ /* 0x000fe20000010234 */
[----:B------:R-:W-:Y:S01]  /*4760*/  VIADD R146, R146, 0xffffffc0 ;  /* 0xffffffc092927836 */ /* 0x000fe20000000000 */
[----:B------:R-:W-:Y:S01]  /*4770*/  SHF.L.U64.HI R52, R181, 0x2, R54 ;  /* 0x00000002b5347819 */ /* 0x000fe20000010236 */
[----:B------:R-:W-:Y:S01]  /*4780*/  UIADD3 UR13, UPT, UPT, UR10, 0xc000, URZ ;  /* 0x0000c0000a0d7890 */ /* 0x000fe2000fffe0ff */
[----:B------:R-:W-:Y:S01]  /*4790*/  SHF.R.S32.HI R54, RZ, 0x1f, R125 ;  /* 0x0000001fff367819 */ /* 0x000fe2000001147d */
[----:B------:R-:W-:Y:S01]  /*47a0*/  UMOV UR5, URZ ;  /* 0x000000ff00057c82 */ /* 0x000fe20008000000 */
[----:B------:R-:W-:Y:S01]  /*47b0*/  SHF.L.U64.HI R53, R183, 0x2, R56 ;  /* 0x00000002b7357819 */ /* 0x000fe20000010238 */
[----:B------:R-:W-:Y:S01]  /*47c0*/  UMOV UR6, URZ ;  /* 0x000000ff00067c82 */ /* 0x000fe20008000000 */
[----:B------:R-:W-:Y:S01]  /*47d0*/  SHF.R.S32.HI R58, RZ, 0x1f, R179 ;  /* 0x0000001fff3a7819 */ /* 0x000fe200000114b3 */
[----:B------:R-:W-:Y:S01]  /*47e0*/  UMOV UR7, URZ ;  /* 0x000000ff00077c82 */ /* 0x000fe20008000000 */
[----:B------:R-:W-:-:S02]  /*47f0*/  SHF.R.S32.HI R59, RZ, 0x1f, R178 ;  /* 0x0000001fff3b7819 */ /* 0x000fc400000114b2 */
[----:B------:R-:W-:Y:S02]  /*4800*/  SHF.R.S32.HI R56, RZ, 0x1f, R177 ;  /* 0x0000001fff387819 */ /* 0x000fe400000114b1 */
[----:B------:R-:W-:Y:S02]  /*4810*/  SHF.L.U64.HI R60, R125, 0x3, R54 ;  /* 0x000000037d3c7819 */ /* 0x000fe40000010236 */
[-C--:B------:R-:W-:Y:S02]  /*4820*/  LEA R72, P2, R179, R132.reuse, 0x2 ;  /* 0x00000084b3487211 */ /* 0x080fe400078410ff */
[-C--:B------:R-:W-:Y:S02]  /*4830*/  LEA R136, P4, R178, R132.reuse, 0x2 ;  /* 0x00000084b2887211 */ /* 0x080fe400078810ff */
[----:B------:R-:W-:Y:S02]  /*4840*/  LEA R74, P5, R177, R132, 0x2 ;  /* 0x00000084b14a7211 */ /* 0x000fe400078a10ff */
[----:B------:R-:W-:-:S02]  /*4850*/  SHF.R.S32.HI R57, RZ, 0x1f, R176 ;  /* 0x0000001fff397819 */ /* 0x000fc400000114b0 */
[----:B------:R-:W-:Y:S02]  /*4860*/  LEA R76, P6, R176, R132, 0x2 ;  /* 0x00000084b04c7211 */ /* 0x000fe400078c10ff */
[-C--:B------:R-:W-:Y:S02]  /*4870*/  LEA.HI.X R73, R179, R60.reuse, R58, 0x2, P2 ;  /* 0x0000003cb3497211 */ /* 0x080fe400010f143a */
[-C--:B------:R-:W-:Y:S02]  /*4880*/  LEA.HI.X R75, R178, R60.reuse, R59, 0x2, P4 ;  /* 0x0000003cb24b7211 */ /* 0x080fe400020f143b */
[-C--:B------:R-:W-:Y:S02]  /*4890*/  LEA.HI.X R77, R177, R60.reuse, R56, 0x2, P5 ;  /* 0x0000003cb14d7211 */ /* 0x080fe400028f1438 */
[----:B------:R-:W-:Y:S02]  /*48a0*/  LEA.HI.X R79, R176, R60, R57, 0x2, P6 ;  /* 0x0000003cb04f7211 */ /* 0x000fe400030f1439 */
[----:B------:R-:W-:-:S02]  /*48b0*/  SHF.R.S32.HI R58, RZ, 0x1f, R175 ;  /* 0x0000001fff3a7819 */ /* 0x000fc400000114af */
[----:B------:R-:W-:Y:S02]  /*48c0*/  SHF.R.S32.HI R59, RZ, 0x1f, R174 ;  /* 0x0000001fff3b7819 */ /* 0x000fe400000114ae */
[----:B------:R-:W-:Y:S02]  /*48d0*/  SHF.R.S32.HI R56, RZ, 0x1f, R173 ;  /* 0x0000001fff387819 */ /* 0x000fe400000114ad */
        /* <DEDUP_REMOVED lines=69> */
[----:B------:R-:W-:-:S02]  /*4d30*/  LEA R126, P2, R151, R132, 0x2 ;  /* 0x00000084977e7211 */ /* 0x000fc400078410ff */
[-C--:B------:R-:W-:Y:S02]  /*4d40*/  LEA R128, P4, R150, R132.reuse, 0x2 ;  /* 0x0000008496807211 */ /* 0x080fe400078810ff */
[-C--:B------:R-:W-:Y:S02]  /*4d50*/  LEA R130, P5, R149, R132.reuse, 0x2 ;  /* 0x0000008495827211 */ /* 0x080fe400078a10ff */
[----:B------:R-:W-:Y:S02]  /*4d60*/  SHF.R.S32.HI R57, RZ, 0x1f, R148 ;  /* 0x0000001fff397819 */ /* 0x000fe40000011494 */
[C---:B------:R-:W-:Y:S02]  /*4d70*/  LEA R132, P6, R148.reuse, R132, 0x2 ;  /* 0x0000008494847211 */ /* 0x040fe400078c10ff */
[----:B------:R-:W-:Y:S02]  /*4d80*/  SHF.R.S32.HI R59, RZ, 0x1f, R150 ;  /* 0x0000001fff3b7819 */ /* 0x000fe40000011496 */
[----:B------:R-:W-:-:S02]  /*4d90*/  LEA.HI.X R148, R148, R60, R57, 0x2, P6 ;  /* 0x0000003c94947211 */ /* 0x000fc400030f1439 */
[----:B------:R-:W-:Y:S02]  /*4da0*/  SHF.R.S32.HI R56, RZ, 0x1f, R149 ;  /* 0x0000001fff387819 */ /* 0x000fe40000011495 */
[----:B------:R-:W-:Y:S02]  /*4db0*/  IADD3 R74, P6, PT, R74, UR18, RZ ;  /* 0x000000124a4a7c10 */ /* 0x000fe4000ffde0ff */
[-C--:B------:R-:W-:Y:S02]  /*4dc0*/  LEA.HI.X R59, R150, R60.reuse, R59, 0x2, P4 ;  /* 0x0000003c963b7211 */ /* 0x080fe400020f143b */
[----:B------:R-:W-:Y:S02]  /*4dd0*/  LEA.HI.X R56, R149, R60, R56, 0x2, P5 ;  /* 0x0000003c95387211 */ /* 0x000fe400028f1438 */
[----:B------:R-:W-:Y:S02]  /*4de0*/  IADD3.X R77, PT, PT, R77, UR19, RZ, P6, !PT ;  /* 0x000000134d4d7c10 */ /* 0x000fe4000b7fe4ff */
[----:B------:R-:W-:-:S02]  /*4df0*/  IADD3 R72, P4, PT, R72, UR18, RZ ;  /* 0x0000001248487c10 */ /* 0x000fc4000ff9e0ff */
[----:B------:R-:W-:Y:S02]  /*4e00*/  IADD3 R136, P5, PT, R136, UR18, RZ ;  /* 0x0000001288887c10 */ /* 0x000fe4000ffbe0ff */
[----:B------:R-:W-:Y:S02]  /*4e10*/  IADD3 R80, P6, PT, R80, UR18, RZ ;  /* 0x0000001250507c10 */ /* 0x000fe4000ffde0ff */
[----:B------:R-:W-:Y:S02]  /*4e20*/  IADD3.X R73, PT, PT, R73, UR19, RZ, P4, !PT ;  /* 0x0000001349497c10 */ /* 0x000fe4000a7fe4ff */
[----:B------:R-:W-:Y:S02]  /*4e30*/  IADD3.X R75, PT, PT, R75, UR19, RZ, P5, !PT ;  /* 0x000000134b4b7c10 */ /* 0x000fe4000affe4ff */
        /* <DEDUP_REMOVED lines=40> */
[----:B------:R-:W-:Y:S02]  /*50c0*/  SHF.R.S32.HI R47, RZ, 0x1f, R180 ;  /* 0x0000001fff2f7819 */ /* 0x000fe400000114b4 */
[----:B------:R-:W-:Y:S02]  /*50d0*/  IADD3.X R115, PT, PT, R115, UR19, RZ, P4, !PT ;  /* 0x0000001373737c10 */ /* 0x000fe4000a7fe4ff */
[----:B------:R-:W-:Y:S02]  /*50e0*/  IADD3.X R117, PT, PT, R117, UR19, RZ, P5, !PT ;  /* 0x0000001375757c10 */ /* 0x000fe4000affe4ff */
[----:B------:R-:W-:-:S02]  /*50f0*/  IADD3.X R127, PT, PT, R127, UR19, RZ, P6, !PT ;  /* 0x000000137f7f7c10 */ /* 0x000fc4000b7fe4ff */
[----:B------:R-:W-:Y:S02]  /*5100*/  IADD3 R118, P4, PT, R118, UR18, RZ ;  /* 0x0000001276767c10 */ /* 0x000fe4000ff9e0ff */
[----:B------:R-:W-:Y:S02]  /*5110*/  IADD3 R120, P5, PT, R120, UR18, RZ ;  /* 0x0000001278787c10 */ /* 0x000fe4000ffbe0ff */
[----:B------:R-:W-:Y:S02]  /*5120*/  IADD3 R128, P6, PT, R128, UR18, RZ ;  /* 0x0000001280807c10 */ /* 0x000fe4000ffde0ff */
[----:B------:R-:W-:Y:S02]  /*5130*/  LEA.HI R180, R47, R180, RZ, 0x5 ;  /* 0x000000b42fb47211 */ /* 0x000fe400078f28ff */
[----:B------:R-:W-:Y:S02]  /*5140*/  SHF.R.S32.HI R58, RZ, 0x1f, R151 ;  /* 0x0000001fff3a7819 */ /* 0x000fe40000011497 */
[----:B------:R-:W-:-:S02]  /*5150*/  SHF.R.S32.HI R55, RZ, 0x1f, R182 ;  /* 0x0000001fff377819 */ /* 0x000fc400000114b6 */
[----:B------:R-:W-:Y:S02]  /*5160*/  SHF.R.S32.HI R48, RZ, 0x1f, R193 ;  /* 0x0000001fff307819 */ /* 0x000fe400000114c1 */
[----:B------:R-:W-:Y:S02]  /*5170*/  SHF.R.S32.HI R138, RZ, 0x1f, R45 ;  /* 0x0000001fff8a7819 */ /* 0x000fe4000001142d */
[----:B------:R-:W-:Y:S02]  /*5180*/  IADD3.X R121, PT, PT, R121, UR19, RZ, P4, !PT ;  /* 0x0000001379797c10 */ /* 0x000fe4000a7fe4ff */
[----:B------:R-:W-:Y:S02]  /*5190*/  IADD3.X R123, PT, PT, R123, UR19, RZ, P5, !PT ;  /* 0x000000137b7b7c10 */ /* 0x000fe4000affe4ff */
[----:B------:R-:W-:Y:S02]  /*51a0*/  IADD3.X R129, PT, PT, R59, UR19, RZ, P6, !PT ;  /* 0x000000133b817c10 */ /* 0x000fe4000b7fe4ff */
[----:B------:R-:W-:-:S02]  /*51b0*/  SHF.R.S32.HI R50, RZ, 0x1f, R189 ;  /* 0x0000001fff327819 */ /* 0x000fc400000114bd */
[----:B------:R-:W-:Y:S02]  /*51c0*/  LEA.HI.X R58, R151, R60, R58, 0x2, P2 ;  /* 0x0000003c973a7211 */ /* 0x000fe400010f143a */
[----:B------:R-:W-:Y:S02]  /*51d0*/  IADD3 R124, P4, PT, R124, UR18, RZ ;  /* 0x000000127c7c7c10 */ /* 0x000fe4000ff9e0ff */
[----:B------:R-:W-:Y:S02]  /*51e0*/  IADD3 R126, P5, PT, R126, UR18, RZ ;  /* 0x000000127e7e7c10 */ /* 0x000fe4000ffbe0ff */
[----:B------:R-:W-:Y:S02]  /*51f0*/  IADD3 R132, P6, PT, R132, UR18, RZ ;  /* 0x0000001284847c10 */ /* 0x000fe4000ffde0ff */
[----:B------:R-:W-:Y:S02]  /*5200*/  SHF.R.S32.HI R180, RZ, 0x5, R180 ;  /* 0x00000005ffb47819 */ /* 0x000fe400000114b4 */
[----:B------:R-:W-:-:S02]  /*5210*/  SHF.L.U64.HI R55, R182, 0x2, R55 ;  /* 0x00000002b6377819 */ /* 0x000fc40000010237 */
[----:B------:R-:W-:Y:S01]  /*5220*/  LEA R134, P2, R44, R147, 0x3 ;  /* 0x000000932c867211 */ /* 0x000fe200078418ff */
[----:B------:R-:W-:Y:S01]  /*5230*/  VIADD R147, R180, 0xfffffffe ;  /* 0xfffffffeb4937836 */ /* 0x000fe20000000000 */
[----:B------:R-:W-:Y:S02]  /*5240*/  SHF.R.S32.HI R57, RZ, 0x1f, R44 ;  /* 0x0000001fff397819 */ /* 0x000fe4000001142c */
[----:B------:R-:W-:Y:S02]  /*5250*/  SHF.L.U64.HI R47, R193, 0x2, R48 ;  /* 0x00000002c12f7819 */ /* 0x000fe40000010230 */
[----:B------:R-:W-:Y:S02]  /*5260*/  SHF.L.U64.HI R138, R45, 0x2, R138 ;  /* 0x000000022d8a7819 */ /* 0x000fe4000001028a */
[----:B------:R-:W-:Y:S02]  /*5270*/  SHF.L.U64.HI R48, R189, 0x2, R50 ;  /* 0x00000002bd307819 */ /* 0x000fe40000010232 */
[----:B------:R-:W-:-:S02]  /*5280*/  IADD3.X R131, PT, PT, R131, UR19, RZ, P4, !PT ;  /* 0x0000001383837c10 */ /* 0x000fc4000a7fe4ff */
[----:B------:R-:W-:Y:S02]  /*5290*/  IADD3.X R133, PT, PT, R58, UR19, RZ, P5, !PT ;  /* 0x000000133a857c10 */ /* 0x000fe4000affe4ff */
[----:B------:R-:W-:Y:S02]  /*52a0*/  IADD3.X R45, PT, PT, R148, UR19, RZ, P6, !PT ;  /* 0x00000013942d7c10 */ /* 0x000fe4000b7fe4ff */
[----:B------:R-:W-:Y:S02]  /*52b0*/  VIMNMX R149, PT, PT, R180, 0x2, !PT ;  /* 0x00000002b4957848 */ /* 0x000fe40007fe0100 */
[----:B------:R-:W-:Y:S02]  /*52c0*/  SHF.R.S32.HI R50, RZ, 0x1f, R185 ;  /* 0x0000001fff327819 */ /* 0x000fe400000114b9 */
[----:B------:R-:W-:Y:S01]  /*52d0*/  IADD3 R134, P4, PT, R134, UR16, RZ ;  /* 0x0000001086867c10 */ /* 0x000fe2000ff9e0ff */
[----:B------:R-:W-:Y:S01]  /*52e0*/  VIADD R149, R149, 0xffffffff ;  /* 0xffffffff95957836 */ /* 0x000fe20000000000 */
[----:B------:R-:W-:Y:S01]  /*52f0*/  IADD3 R130, P5, PT, R130, UR18, RZ ;  /* 0x0000001282827c10 */ /* 0x000fe2000ffbe0ff */
[----:B------:R-:W-:Y:S01]  /*5300*/  UMOV UR18, 0x1 ;  /* 0x0000000100127882 */ /* 0x000fe20000000000 */
[----:B------:R-:W-:-:S02]  /*5310*/  LEA.HI.X R55, R44, R55, R57, 0x3, P2 ;  /* 0x000000372c377211 */ /* 0x000fc400010f1c39 */
[----:B------:R-:W-:Y:S02]  /*5320*/  SHF.R.S32.HI R142, RZ, 0x1f, R13 ;  /* 0x0000001fff8e7819 */ /* 0x000fe4000001140d */
[----:B------:R-:W-:Y:S02]  /*5330*/  SHF.R.S32.HI R144, RZ, 0x1f, R11 ;  /* 0x0000001fff907819 */ /* 0x000fe4000001140b */
[----:B------:R-:W-:Y:S02]  /*5340*/  SHF.R.S32.HI R148, RZ, 0x1f, R9 ;  /* 0x0000001fff947819 */ /* 0x000fe40000011409 */
[----:B------:R-:W-:Y:S02]  /*5350*/  SHF.R.S32.HI R150, RZ, 0x1f, R7 ;  /* 0x0000001fff967819 */ /* 0x000fe40000011407 */
[----:B------:R-:W-:Y:S02]  /*5360*/  SHF.R.S32.HI R152, RZ, 0x1f, R5 ;  /* 0x0000001fff987819 */ /* 0x000fe40000011405 */
[C---:B------:R-:W-:Y:S01]  /*5370*/  SHF.L.U64.HI R46, R125.reuse, 0x2, R54 ;  /* 0x000000027d2e7819 */ /* 0x040fe20000010236 */
[----:B------:R-:W-:Y:S01]  /*5380*/  IMAD.SHL.U32 R125, R125, 0x4, RZ ;  /* 0x000000047d7d7824 */ /* 0x000fe200078e00ff */
[----:B------:R-:W-:Y:S01]  /*5390*/  SHF.L.U64.HI R50, R185, 0x2, R50 ;  /* 0x00000002b9327819 */ /* 0x000fe20000010232 */
[----:B------:R-:W-:Y:S01]  /*53a0*/  IMAD.MOV.U32 R54, RZ, RZ, RZ ;  /* 0x000000ffff367224 */ /* 0x000fe200078e00ff */
[----:B------:R-:W-:-:S02]  /*53b0*/  IADD3.X R143, PT, PT, R56, UR19, RZ, P5, !PT ;  /* 0x00000013388f7c10 */ /* 0x000fc4000affe4ff */
[----:B------:R-:W-:Y:S02]  /*53c0*/  IADD3.X R135, PT, PT, R55, UR17, RZ, P4, !PT ;  /* 0x0000001137877c10 */ /* 0x000fe4000a7fe4ff */
[----:B------:R-:W-:Y:S02]  /*53d0*/  SHF.L.U64.HI R140, R44, 0x2, R57 ;  /* 0x000000022c8c7819 */ /* 0x000fe40000010239 */
[----:B------:R-:W-:Y:S02]  /*53e0*/  SHF.L.U64.HI R142, R13, 0x2, R142 ;  /* 0x000000020d8e7819 */ /* 0x000fe4000001028e */
[----:B------:R-:W-:Y:S02]  /*53f0*/  SHF.L.U64.HI R144, R11, 0x2, R144 ;  /* 0x000000020b907819 */ /* 0x000fe40000010290 */
[----:B------:R-:W-:Y:S02]  /*5400*/  SHF.L.U64.HI R148, R9, 0x2, R148 ;  /* 0x0000000209947819 */ /* 0x000fe40000010294 */
[----:B------:R-:W-:-:S02]  /*5410*/  SHF.L.U64.HI R150, R7, 0x2, R150 ;  /* 0x0000000207967819 */ /* 0x000fc40000010296 */
[----:B------:R-:W-:-:S07]  /*5420*/  SHF.L.U64.HI R152, R5, 0x2, R152 ;  /* 0x0000000205987819 */ /* 0x000fce0000010298 */
.L_x_10:
[----:B------:R-:W-:Y:S01]  /*5430*/  UIADD3 UR5, UPT, UPT, UR5, 0x1, URZ ;  /* 0x0000000105057890 */ /* 0x000fe2000fffe0ff */
[----:B------:R-:W-:-:S04]  /*5440*/  DEPBAR.LE SB0, 0x0 ;  /* 0x000080000000791a */ /* 0x000fc80000000000 */
[----:B------:R-:W-:Y:S01]  /*5450*/  ULEA UR12, UR18, UR10, 0x3 ;  /* 0x0000000a120c7291 */ /* 0x000fe2000f8e18ff */
[----:B------:R-:W-:Y:S01]  /*5460*/  IMAD.U32 R54, R54, -0x80000000, RZ ;  /* 0x8000000036367824 */ /* 0x000fe200078e00ff */
[----:B------:R-:W-:Y:S02]  /*5470*/  UISETP.GT.AND UP1, UPT, UR5, 0x1, UPT ;  /* 0x000000010500788c */ /* 0x000fe4000bf24270 */
[----:B------:R-:W-:Y:S02]  /*5480*/  UIADD3 UR12, UPT, UPT, UR12, 0xc000, URZ ;  /* 0x0000c0000c0c7890 */ /* 0x000fe4000fffe0ff */
[----:B------:R-:W-:Y:S01]  /*5490*/  USEL UR5, UR5, URZ, !UP1 ;  /* 0x000000ff05057287 */ /* 0x000fe2000c800000 */
[----:B------:R-:W-:Y:S06]  /*54a0*/  BAR.SYNC.DEFER_BLOCKING 0x0 ;  /* 0x0000000000007b1d */ /* 0x000fec0000010000 */
[----:B------:R-:W-:Y:S05]  /*54b0*/  @P3 BRA `(.L_x_8) ;  /* 0x0000000000a03947 */ /* 0x000fea0003800000 */
[----:B------:R-:W-:Y:S02]  /*54c0*/  ULEA UR8, UR5, UR10, 0xd ;  /* 0x0000000a05087291 */ /* 0x000fe4000f8e68ff */
[----:B------:R-:W-:Y:S02]  /*54d0*/  ULEA UR4, UR5, UR10, 0xe ;  /* 0x0000000a05047291 */ /* 0x000fe4000f8e70ff */
[----:B------:R-:W-:Y:S02]  /*54e0*/  UIADD3 UR8, UPT, UPT, UR8, 0x8000, URZ ;  /* 0x0000800008087890 */ /* 0x000fe4000fffe0ff */
[----:B------:R-:W-:Y:S02]  /*54f0*/  USHF.R.U32.HI UR4, URZ, 0x4, UR4 ;  /* 0x00000004ff047899 */ /* 0x000fe40008011604 */
[----:B------:R-:W-:Y:S02]  /*5500*/  USHF.R.U32.HI UR8, URZ, 0x4, UR8 ;  /* 0x00000004ff087899 */ /* 0x000fe40008011608 */
[----:B------:R-:W-:-:S02]  /*5510*/  USGXT.U32 UR16, UR4, 0xe ;  /* 0x0000000e0410789a */ /* 0x000fc40008000000 */
[----:B------:R-:W-:Y:S02]  /*5520*/  USGXT.U32 UR14, UR8, 0xe ;  /* 0x0000000e080e789a */ /* 0x000fe40008000000 */
[----:B------:R-:W-:Y:S01]  /*5530*/  UIADD3 UR26, UP2, UPT, UR16, 0x2, URZ ;  /* 0x00000002101a7890 */ /* 0x000fe2000ff5e0ff */
[----:B------:R-:W-:Y:S01]  /*5540*/  UMOV UR8, URZ ;  /* 0x000000ff00087c82 */ /* 0x000fe20008000000 */
[----:B------:R-:W-:Y:S01]  /*5550*/  UIADD3 UR24, UP1, UPT, UR14, 0x2, URZ ;  /* 0x000000020e187890 */ /* 0x000fe2000ff3e0ff */
[----:B------:R-:W-:Y:S01]  /*5560*/  UMOV UR4, URZ ;  /* 0x000000ff00047c82 */ /* 0x000fe20008000000 */
[----:B------:R-:W-:Y:S02]  /*5570*/  UIADD3.X UR27, UPT, UPT, UR8, 0x40004040, URZ, UP2, !UPT ;  /* 0x40004040081b7890 */ /* 0x000fe400097fe4ff */
[----:B------:R-:W-:Y:S01]  /*5580*/  UIADD3 UR28, UP3, UPT, UR26, 0x2, URZ ;  /* 0x000000021a1c7890 */ /* 0x000fe2000ff7e0ff */
[----:B------:R-:W-:Y:S01]  /*5590*/  UMOV UR8, UR12 ;  /* 0x0000000c00087c82 */ /* 0x000fe20008000000 */
[----:B------:R-:W-:Y:S01]  /*55a0*/  UMOV UR9, URZ ;  /* 0x000000ff00097c82 */ /* 0x000fe20008000000 */
[----:B------:R-:W-:-:S02]  /*55b0*/  UIADD3.X UR25, UPT, UPT, UR4, 0x40004040, URZ, UP1, !UPT ;  /* 0x4000404004197890 */ /* 0x000fc40008ffe4ff */
[----:B------:R-:W-:Y:S01]  /*55c0*/  UIADD3.X UR29, UPT, UPT, UR27, URZ, URZ, UP3, !UPT ;  /* 0x000000ff1b1d7290 */ /* 0x000fe20009ffe4ff */
[----:B------:R-:W-:Y:S01]  /*55d0*/  UMOV UR4, UR8 ;  /* 0x0000000800047c82 */ /* 0x000fe20008000000 */
[----:B------:R-:W-:Y:S02]  /*55e0*/  UIADD3 UR8, UP1, UPT, UR24, 0x2, URZ ;  /* 0x0000000218087890 */ /* 0x000fe4000ff3e0ff */
[----:B------:R-:W-:Y:S02]  /*55f0*/  UIADD3 UR32, UP2, UPT, UR26, 0x4, URZ ;  /* 0x000000041a207890 */ /* 0x000fe4000ff5e0ff */
[----:B------:R-:W-:Y:S02]  /*5600*/  UIADD3 UR30, UP3, UPT, UR24, 0x4, URZ ;  /* 0x00000004181e7890 */ /* 0x000fe4000ff7e0ff */
[----:B------:R-:W-:Y:S02]  /*5610*/  UIADD3.X UR9, UPT, UPT, UR25, URZ, URZ, UP1, !UPT ;  /* 0x000000ff19097290 */ /* 0x000fe40008ffe4ff */
[----:B------:R-:W-:-:S02]  /*5620*/  UIADD3.X UR33, UPT, UPT, UR27, URZ, URZ, UP2, !UPT ;  /* 0x000000ff1b217290 */ /* 0x000fc400097fe4ff */
[----:B------:R-:W-:Y:S01]  /*5630*/  UIADD3.X UR31, UPT, UPT, UR25, URZ, URZ, UP3, !UPT ;  /* 0x000000ff191f7290 */ /* 0x000fe20009ffe4ff */
[----:B------:R-:W-:Y:S01]  /*5640*/  UMOV UR34, 0x0 ;  /* 0x0000000000227882 */ /* 0x000fe20000000000 */
[----:B------:R-:W-:Y:S01]  /*5650*/  UMOV UR35, 0x4200910 ;  /* 0x0420091000237882 */ /* 0x000fe20000000000 */
[----:B------:R-:W-:Y:S01]  /*5660*/  UMOV UR17, 0x40004040 ;  /* 0x4000404000117882 */ /* 0x000fe20000000000 */
[----:B------:R-:W-:Y:S01]  /*5670*/  UMOV UR15, 0x40004040 ;  /* 0x40004040000f7882 */ /* 0x000fe20000000000 */
[----:B------:R-:W-:Y:S01]  /*5680*/  UMOV UR36, 0x0 ;  /* 0x0000000000247882 */ /* 0x000fe20000000000 */
[----:B------:R-:W-:Y:S01]  /*5690*/  UMOV UR37, 0x4200910 ;  /* 0x0420091000257882 */ /* 0x000fe20000000000 */
[----:B------:R-:W-:Y:S01]  /*56a0*/  UMOV UR38, 0x0 ;  /* 0x0000000000267882 */ /* 0x000fe20000000000 */
[----:B------:R-:W-:Y:S01]  /*56b0*/  UMOV UR39, 0x4200910 ;  /* 0x0420091000277882 */ /* 0x000fe20000000000 */
[----:B------:R1:W-:Y:S01]  /*56c0*/  UTCHMMA gdesc[UR14], gdesc[UR16], tmem[UR22], tmem[UR34], idesc[UR35], UPT ;  /* 0x00ff22100e0075ea */ /* 0x0003e2000b800016 */
[----:B------:R-:W-:Y:S01]  /*56d0*/  UMOV UR40, 0x0 ;  /* 0x0000000000287882 */ /* 0x000fe20000000000 */
[----:B------:R-:W-:Y:S01]  /*56e0*/  UMOV UR41, 0x4200910 ;  /* 0x0420091000297882 */ /* 0x000fe20000000000 */
[----:B------:R1:W-:Y:S01]  /*56f0*/  UTCHMMA gdesc[UR24], gdesc[UR26], tmem[UR22], tmem[UR36], idesc[UR37], UPT ;  /* 0x00ff241a180075ea */ /* 0x0003e2000b800016 */
[----:B------:R1:W-:Y:S01]  /*5700*/  UTCHMMA gdesc[UR8], gdesc[UR28], tmem[UR22], tmem[UR38], idesc[UR39], UPT ;  /* 0x00ff261c080075ea */ /* 0x0003e2000b800016 */
[----:B------:R1:W-:Y:S01]  /*5710*/  UTCHMMA gdesc[UR30], gdesc[UR32], tmem[UR22], tmem[UR40], idesc[UR41], UPT ;  /* 0x00ff28201e0075ea */ /* 0x0003e2000b800016 */
[----:B------:R1:W-:Y:S01]  /*5720*/  UTCBAR [UR4], URZ ;  /* 0x000000ff040073e9 */ /* 0x0003e200080000ff */
[----:B------:R-:W-:Y:S01]  /*5730*/  NOP ;  /* 0x0000000000007918 */ /* 0x000fe20000000000 */
.L_x_8:
[----:B------:R-:W2:Y:S01]  /*5740*/  SYNCS.PHASECHK.TRANS64.TRYWAIT P4, [UR13], R54 ;  /* 0x00000036ff0075a7 */ /* 0x000ea2000808110d */
[----:B------:R-:W-:Y:S01]  /*5750*/  ISETP.LE.AND P2, PT, R147, UR7, PT ;  /* 0x0000000793007c0c */ /* 0x000fe2000bf43270 */
[----:B-1----:R-:W-:Y:S01]  /*5760*/  UMOV UR4, UR6 ;  /* 0x0000000600047c82 */ /* 0x002fe20008000000 */
[----:B--2---:R-:W-:Y:S11]  /*5770*/  @!P4 BRA `(.L_x_9) ;  /* 0x00000034009cc947 */ /* 0x004ff60003800000 */
.L_x_16:
[----:B------:R-:W-:Y:S01]  /*5780*/  BAR.SYNC.DEFER_BLOCKING 0x0 ;  /* 0x0000000000007b1d */ /* 0x000fe20000010000 */
[-C--:B------:R-:W-:Y:S01]  /*5790*/  ISETP.GE.AND P4, PT, R3, R146.reuse, PT ;  /* 0x000000920300720c */ /* 0x080fe20003f86270 */
[----:B------:R-:W-:Y:S01]  /*57a0*/  UIADD3 UR18, UPT, UPT, UR18, 0x1, URZ ;  /* 0x0000000112127890 */ /* 0x000fe2000fffe0ff */
[-C--:B------:R-:W-:Y:S01]  /*57b0*/  ISETP.GE.AND P6, PT, R8, R146.reuse, PT ;  /* 0x000000920800720c */ /* 0x080fe20003fc6270 */
[----:B------:R-:W-:Y:S01]  /*57c0*/  UIADD3 UR7, UPT, UPT, UR7, 0x1, URZ ;  /* 0x0000000107077890 */ /* 0x000fe2000fffe0ff */
[----:B------:R-:W-:Y:S01]  /*57d0*/  SEL R54, RZ, 0x4, P4 ;  /* 0x00000004ff367807 */ /* 0x000fe20002000000 */
[----:B------:R-:W-:Y:S01]  /*57e0*/  UISETP.GT.AND UP1, UPT, UR18, 0x1, UPT ;  /* 0x000000011200788c */ /* 0x000fe2000bf24270 */
[----:B------:R-:W-:Y:S01]  /*57f0*/  ISETP.GE.AND P4, PT, R6, R146, PT ;  /* 0x000000920600720c */ /* 0x000fe20003f86270 */
[----:B------:R-:W-:Y:S01]  /*5800*/  UMOV UR13, UR12 ;  /* 0x0000000c000d7c82 */ /* 0x000fe20008000000 */
[----:B------:R-:W-:Y:S01]  /*5810*/  SEL R54, R54, RZ, !P2 ;  /* 0x000000ff36367207 */ /* 0x000fe20005000000 */
[----:B------:R-:W-:Y:S01]  /*5820*/  USEL UR18, UR18, URZ, !UP1 ;  /* 0x000000ff12127287 */ /* 0x000fe2000c800000 */
[----:B------:R-:W-:-:S02]  /*5830*/  SEL R55, RZ, 0x4, P4 ;  /* 0x00000004ff377807 */ /* 0x000fc40002000000 */
[----:B------:R-:W-:Y:S01]  /*5840*/  ISETP.NE.U32.AND P5, PT, R54, RZ, PT ;  /* 0x000000ff3600720c */ /* 0x000fe20003fa5070 */
[----:B------:R-:W-:Y:S01]  /*5850*/  ULEA UR6, UR18, UR10, 0xd ;  /* 0x0000000a12067291 */ /* 0x000fe2000f8e68ff */
[----:B------:R-:W-:Y:S02]  /*5860*/  LEA R54, P4, R5, R134, 0x2 ;  /* 0x0000008605367211 */ /* 0x000fe400078810ff */
[----:B------:R-:W-:Y:S02]  /*5870*/  SEL R56, R55, RZ, !P2 ;  /* 0x000000ff37387207 */ /* 0x000fe40005000000 */
[----:B------:R-:W-:Y:S01]  /*5880*/  SEL R57, RZ, 0x4, P6 ;  /* 0x00000004ff397807 */ /* 0x000fe20003000000 */
[----:B------:R-:W-:Y:S01]  /*5890*/  IMAD.X R55, R135, 0x1, R152, P4 ;  /* 0x0000000187377824 */ /* 0x000fe200020e0698 */
[----:B------:R-:W-:Y:S01]  /*58a0*/  ISETP.NE.U32.AND P4, PT, R56, RZ, PT ;  /* 0x000000ff3800720c */ /* 0x000fe20003f85070 */
[----:B------:R-:W-:Y:S01]  /*58b0*/  VIADD R61, R25, UR6 ;  /* 0x00000006193d7c36 */ /* 0x000fe20008000000 */
[----:B------:R-:W-:Y:S01]  /*58c0*/  SEL R58, R57, RZ, !P2 ;  /* 0x000000ff393a7207 */ /* 0x000fe20005000000 */
[----:B------:R-:W-:Y:S01]  /*58d0*/  VIADD R63, R30, UR6 ;  /* 0x000000061e3f7c36 */ /* 0x000fe20008000000 */
[----:B------:R-:W-:Y:S01]  /*58e0*/  ISETP.GE.AND P6, PT, R10, R146, PT ;  /* 0x000000920a00720c */ /* 0x000fe20003fc6270 */
[----:B------:R-:W-:Y:S01]  /*58f0*/  VIADD R65, R36, UR6 ;  /* 0x0000000624417c36 */ /* 0x000fe20008000000 */
[----:B------:R-:W-:Y:S01]  /*5900*/  @!PT LDS RZ, [RZ] ;  /* 0x00000000fffff984 */ /* 0x000fe20000000800 */
[----:B------:R-:W-:Y:S01]  /*5910*/  @!PT LDS RZ, [RZ] ;  /* 0x00000000fffff984 */ /* 0x000fe20000000800 */
[----:B------:R-:W-:Y:S01]  /*5920*/  @!PT LDS RZ, [RZ] ;  /* 0x00000000fffff984 */ /* 0x000fe20000000800 */
[----:B------:R1:W-:Y:S01]  /*5930*/  LDGSTS.E [R61+0x8000], desc[UR20][R54.64], P5 ;  /* 0x08000000363d7fae */ /* 0x0003e2000a9a1014 */
[----:B------:R-:W-:Y:S01]  /*5940*/  LEA R56, P5, R7, R134, 0x2 ;  /* 0x0000008607387211 */ /* 0x000fe200078a10ff */
[----:B------:R-:W-:Y:S01]  /*5950*/  VIADD R67, R40, UR6 ;  /* 0x0000000628437c36 */ /* 0x000fe20008000000 */
[----:B------:R-:W-:Y:S01]  /*5960*/  SEL R59, RZ, 0x4, P6 ;  /* 0x00000004ff3b7807 */ /* 0x000fe20003000000 */
[----:B------:R-:W-:Y:S01]  /*5970*/  VIADD R71, R43, UR6 ;  /* 0x000000062b477c36 */ /* 0x000fe20008000000 */
[----:B------:R-:W-:Y:S01]  /*5980*/  ISETP.GE.AND P6, PT, R12, R146, PT ;  /* 0x000000920c00720c */ /* 0x000fe20003fc6270 */
[----:B------:R-:W-:Y:S01]  /*5990*/  IMAD.X R57, R135, 0x1, R150, P5 ;  /* 0x0000000187397824 */ /* 0x000fe200028e0696 */
[----:B------:R-:W-:-:S02]  /*59a0*/  ISETP.NE.U32.AND P5, PT, R58, RZ, PT ;  /* 0x000000ff3a00720c */ /* 0x000fc40003fa5070 */
[----:B------:R-:W-:Y:S02]  /*59b0*/  SEL R60, R59, RZ, !P2 ;  /* 0x000000ff3b3c7207 */ /* 0x000fe40005000000 */
[----:B------:R2:W-:Y:S01]  /*59c0*/  LDGSTS.E [R61+0x8008], desc[UR20][R56.64], P4 ;  /* 0x08008000383d7fae */ /* 0x0005e2000a1a1014 */
[-C--:B------:R-:W-:Y:S02]  /*59d0*/  LEA R58, P4, R9, R134.reuse, 0x2 ;  /* 0x00000086093a7211 */ /* 0x080fe400078810ff */
[----:B-1----:R-:W-:Y:S02]  /*59e0*/  SEL R55, RZ, 0x4, P6 ;  /* 0x00000004ff377807 */ /* 0x002fe40003000000 */
[----:B------:R-:W-:Y:S01]  /*59f0*/  LEA R54, P6, R11, R134, 0x2 ;  /* 0x000000860b367211 */ /* 0x000fe200078c10ff */
[----:B------:R-:W-:Y:S01]  /*5a00*/  IMAD.X R59, R135, 0x1, R148, P4 ;  /* 0x00000001873b7824 */ /* 0x000fe200020e0694 */
[----:B------:R-:W-:-:S04]  /*5a10*/  ISETP.NE.U32.AND P4, PT, R60, RZ, PT ;  /* 0x000000ff3c00720c */ /* 0x000fc80003f85070 */
[----:B------:R1:W-:Y:S01]  /*5a20*/  LDGSTS.E [R63+0x8000], desc[UR20][R58.64], P5 ;  /* 0x080000003a3f7fae */ /* 0x0003e2000a9a1014 */
[----:B--2---:R-:W-:Y:S01]  /*5a30*/  SEL R56, R55, RZ, !P2 ;  /* 0x000000ff37387207 */ /* 0x004fe20005000000 */
[----:B------:R-:W-:Y:S01]  /*5a40*/  IMAD.X R55, R135, 0x1, R144, P6 ;  /* 0x0000000187377824 */ /* 0x000fe200030e0690 */
[----:B------:R-:W-:Y:S01]  /*5a50*/  ISETP.GE.AND P5, PT, R23, R146, PT ;  /* 0x000000921700720c */ /* 0x000fe20003fa6270 */
[----:B------:R-:W-:Y:S01]  /*5a60*/  VIADD R61, R31, UR6 ;  /* 0x000000061f3d7c36 */ /* 0x000fe20008000000 */
[----:B------:R-:W-:Y:S02]  /*5a70*/  ISETP.NE.U32.AND P6, PT, R56, RZ, PT ;  /* 0x000000ff3800720c */ /* 0x000fe40003fc5070 */
[----:B------:R-:W-:Y:S02]  /*5a80*/  SEL R57, RZ, 0x4, P5 ;  /* 0x00000004ff397807 */ /* 0x000fe40002800000 */
[----:B------:R-:W-:Y:S01]  /*5a90*/  LEA R56, P5, R13, R134, 0x2 ;  /* 0x000000860d387211 */ /* 0x000fe200078a10ff */
[----:B------:R2:W-:Y:S01]  /*5aa0*/  LDGSTS.E [R63+0x8008], desc[UR20][R54.64], P4 ;  /* 0x08008000363f7fae */ /* 0x0005e2000a1a1014 */
[----:B------:R-:W-:-:S02]  /*5ab0*/  SEL R60, R57, RZ, !P2 ;  /* 0x000000ff393c7207 */ /* 0x000fc40005000000 */
[----:B------:R-:W-:Y:S01]  /*5ac0*/  ISETP.GE.AND P4, PT, R26, R146, PT ;  /* 0x000000921a00720c */ /* 0x000fe20003f86270 */
[----:B------:R-:W-:Y:S01]  /*5ad0*/  IMAD.X R57, R135, 0x1, R142, P5 ;  /* 0x0000000187397824 */ /* 0x000fe200028e068e */
[----:B------:R-:W-:Y:S02]  /*5ae0*/  ISETP.NE.U32.AND P5, PT, R60, RZ, PT ;  /* 0x000000ff3c00720c */ /* 0x000fe40003fa5070 */
[----:B-1----:R-:W-:Y:S02]  /*5af0*/  SEL R59, RZ, 0x4, P4 ;  /* 0x00000004ff3b7807 */ /* 0x002fe40002000000 */
[----:B------:R1:W-:Y:S01]  /*5b00*/  LDGSTS.E [R61+0x8000], desc[UR20][R56.64], P6 ;  /* 0x08000000383d7fae */ /* 0x0003e2000b1a1014 */
[----:B------:R-:W-:Y:S02]  /*5b10*/  IADD3 R58, P6, PT, R16, R134, RZ ;  /* 0x00000086103a7210 */ /* 0x000fe40007fde0ff */
[----:B------:R-:W-:Y:S01]  /*5b20*/  ISETP.GE.AND P4, PT, R27, R146, PT ;  /* 0x000000921b00720c */ /* 0x000fe20003f86270 */
[----:B--2---:R-:W-:Y:S01]  /*5b30*/  VIADD R63, R34, UR6 ;  /* 0x00000006223f7c36 */ /* 0x004fe20008000000 */
[----:B------:R-:W-:Y:S01]  /*5b40*/  SEL R54, R59, RZ, !P2 ;  /* 0x000000ff3b367207 */ /* 0x000fe20005000000 */
[----:B------:R-:W-:Y:S01]  /*5b50*/  IMAD.X R59, R135, 0x1, R47, P6 ;  /* 0x00000001873b7824 */ /* 0x000fe200030e062f */
[----:B------:R-:W-:-:S02]  /*5b60*/  SEL R55, RZ, 0x4, P4 ;  /* 0x00000004ff377807 */ /* 0x000fc40002000000 */
[----:B------:R-:W-:Y:S02]  /*5b70*/  ISETP.NE.U32.AND P4, PT, R54, RZ, PT ;  /* 0x000000ff3600720c */ /* 0x000fe40003f85070 */
[----:B------:R-:W-:Y:S01]  /*5b80*/  IADD3 R54, P6, PT, R17, R134, RZ ;  /* 0x0000008611367210 */ /* 0x000fe20007fde0ff */
[----:B------:R2:W-:Y:S01]  /*5b90*/  LDGSTS.E [R61+0x8008], desc[UR20][R58.64], P5 ;  /* 0x080080003a3d7fae */ /* 0x0005e2000a9a1014 */
[----:B------:R-:W-:Y:S02]  /*5ba0*/  SEL R60, R55, RZ, !P2 ;  /* 0x000000ff373c7207 */ /* 0x000fe40005000000 */
[----:B------:R-:W-:Y:S01]  /*5bb0*/  ISETP.GE.AND P5, PT, R28, R146, PT ;  /* 0x000000921c00720c */ /* 0x000fe20003fa6270 */
[----:B------:R-:W-:Y:S01]  /*5bc0*/  IMAD.X R55, R135, 0x1, R48, P6 ;  /* 0x0000000187377824 */ /* 0x000fe200030e0630 */
[----:B------:R-:W-:Y:S02]  /*5bd0*/  ISETP.NE.U32.AND P6, PT, R60, RZ, PT ;  /* 0x000000ff3c00720c */ /* 0x000fe40003fc5070 */
[----:B-1----:R-:W-:-:S02]  /*5be0*/  SEL R57, RZ, 0x4, P5 ;  /* 0x00000004ff397807 */ /* 0x002fc40002800000 */
[----:B------:R-:W-:Y:S01]  /*5bf0*/  IADD3 R56, P5, PT, R18, R134, RZ ;  /* 0x0000008612387210 */ /* 0x000fe20007fbe0ff */
[----:B------:R1:W-:Y:S01]  /*5c00*/  LDGSTS.E [R63+0x8000], desc[UR20][R54.64], P4 ;  /* 0x08000000363f7fae */ /* 0x0003e2000a1a1014 */
[----:B------:R-:W-:-:S03]  /*5c10*/  SEL R60, R57, RZ, !P2 ;  /* 0x000000ff393c7207 */ /* 0x000fc60005000000 */
[----:B------:R-:W-:Y:S01]  /*5c20*/  IMAD.X R57, R135, 0x1, R49, P5 ;  /* 0x0000000187397824 */ /* 0x000fe200028e0631 */
[----:B--2---:R-:W-:Y:S02]  /*5c30*/  IADD3 R58, P5, PT, R19, R134, RZ ;  /* 0x00000086133a7210 */ /* 0x004fe40007fbe0ff */
[----:B------:R-:W-:Y:S02]  /*5c40*/  ISETP.NE.U32.AND P4, PT, R60, RZ, PT ;  /* 0x000000ff3c00720c */ /* 0x000fe40003f85070 */
[----:B------:R2:W-:Y:S01]  /*5c50*/  LDGSTS.E [R63+0x8008], desc[UR20][R56.64], P6 ;  /* 0x08008000383f7fae */ /* 0x0005e2000b1a1014 */
[-C--:B------:R-:W-:Y:S01]  /*5c60*/  ISETP.GE.AND P6, PT, R29, R146.reuse, PT ;  /* 0x000000921d00720c */ /* 0x080fe20003fc6270 */
[----:B------:R-:W-:Y:S01]  /*5c70*/  IMAD.X R59, R135, 0x1, R50, P5 ;  /* 0x00000001873b7824 */ /* 0x000fe200028e0632 */
[----:B------:R-:W-:Y:S02]  /*5c80*/  ISETP.GE.AND P5, PT, R32, R146, PT ;  /* 0x000000922000720c */ /* 0x000fe40003fa6270 */
[----:B------:R-:W-:-:S02]  /*5c90*/  SEL R60, RZ, 0x4, P6 ;  /* 0x00000004ff3c7807 */ /* 0x000fc40003000000 */
[----:B------:R-:W-:Y:S02]  /*5ca0*/  SEL R62, RZ, 0x4, P5 ;  /* 0x00000004ff3e7807 */ /* 0x000fe40002800000 */
[----:B------:R-:W-:Y:S02]  /*5cb0*/  SEL R61, R60, RZ, !P2 ;  /* 0x000000ff3c3d7207 */ /* 0x000fe40005000000 */
[-C--:B------:R-:W-:Y:S01]  /*5cc0*/  IADD3 R60, P6, PT, R20, R134.reuse, RZ ;  /* 0x00000086143c7210 */ /* 0x080fe20007fde0ff */
[----:B------:R3:W-:Y:S01]  /*5cd0*/  LDGSTS.E [R65+0x8000], desc[UR20][R58.64], P4 ;  /* 0x080000003a417fae */ /* 0x0007e2000a1a1014 */
[----:B------:R-:W-:Y:S02]  /*5ce0*/  ISETP.NE.U32.AND P5, PT, R61, RZ, PT ;  /* 0x000000ff3d00720c */ /* 0x000fe40003fa5070 */
[----:B-1----:R-:W-:Y:S01]  /*5cf0*/  IADD3 R54, P4, PT, R21, R134, RZ ;  /* 0x0000008615367210 */ /* 0x002fe20007f9e0ff */
[----:B------:R-:W-:Y:S01]  /*5d00*/  IMAD.X R61, R135, 0x1, R51, P6 ;  /* 0x00000001873d7824 */ /* 0x000fe200030e0633 */
[----:B------:R-:W-:-:S02]  /*5d10*/  ISETP.GE.AND P6, PT, R33, R146, PT ;  /* 0x000000922100720c */ /* 0x000fc40003fc6270 */
[----:B------:R-:W-:Y:S01]  /*5d20*/  SEL R62, R62, RZ, !P2 ;  /* 0x000000ff3e3e7207 */ /* 0x000fe20005000000 */
[----:B------:R-:W-:Y:S01]  /*5d30*/  IMAD.X R55, R135, 0x1, R52, P4 ;  /* 0x0000000187377824 */ /* 0x000fe200020e0634 */
[----:B--2---:R-:W-:Y:S02]  /*5d40*/  SEL R56, RZ, 0x4, P6 ;  /* 0x00000004ff387807 */ /* 0x004fe40003000000 */
[----:B------:R-:W-:Y:S01]  /*5d50*/  ISETP.NE.U32.AND P4, PT, R62, RZ, PT ;  /* 0x000000ff3e00720c */ /* 0x000fe20003f85070 */
[----:B---3--:R-:W-:Y:S01]  /*5d60*/  VIADD R59, R38, UR6 ;  /* 0x00000006263b7c36 */ /* 0x008fe20008000000 */
[----:B------:R-:W-:Y:S01]  /*5d70*/  SEL R56, R56, RZ, !P2 ;  /* 0x000000ff38387207 */ /* 0x000fe20005000000 */
[----:B------:R-:W-:Y:S01]  /*5d80*/  LDGSTS.E [R65+0x8008], desc[UR20][R60.64], P5 ;  /* 0x080080003c417fae */ /* 0x000fe2000a9a1014 */
[----:B------:R-:W-:Y:S02]  /*5d90*/  ULEA UR6, UR18, UR10, 0xe ;  /* 0x0000000a12067291 */ /* 0x000fe4000f8e70ff */
[----:B------:R-:W-:-:S02]  /*5da0*/  ISETP.NE.U32.AND P5, PT, R56, RZ, PT ;  /* 0x000000ff3800720c */ /* 0x000fc40003fa5070 */
[----:B------:R-:W-:Y:S02]  /*5db0*/  IADD3 R56, P6, PT, R22, R134, RZ ;  /* 0x0000008616387210 */ /* 0x000fe40007fde0ff */
[----:B------:R-:W-:Y:S02]  /*5dc0*/  VIADD R151, R24, UR6 ;  /* 0x0000000618977c36 */ /* 0x000fe40008000000 */
[----:B------:R-:W-:Y:S01]  /*5dd0*/  VIADD R153, R42, UR6 ;  /* 0x000000062a997c36 */ /* 0x000fe20008000000 */
[----:B------:R1:W-:Y:S01]  /*5de0*/  LDGSTS.E [R59+0x8000], desc[UR20][R54.64], P4 ;  /* 0x08000000363b7fae */ /* 0x0003e2000a1a1014 */
[----:B------:R-:W-:Y:S01]  /*5df0*/  IMAD.X R57, R135, 0x1, R53, P6 ;  /* 0x0000000187397824 */ /* 0x000fe200030e0635 */
[-C--:B------:R-:W-:Y:S01]  /*5e00*/  ISETP.GE.AND P4, PT, R35, R146.reuse, PT ;  /* 0x000000922300720c */ /* 0x080fe20003f86270 */
[----:B------:R-:W-:Y:S01]  /*5e10*/  USEL UR6, URZ, 0x1, !UP1 ;  /* 0x00000001ff067887 */ /* 0x000fe2000c800000 */
[-C--:B------:R-:W-:Y:S02]  /*5e20*/  ISETP.GE.AND P6, PT, R37, R146.reuse, PT ;  /* 0x000000922500720c */ /* 0x080fe40003fc6270 */
[----:B------:R2:W-:Y:S01]  /*5e30*/  LDGSTS.E [R59+0x8008], desc[UR20][R56.64], P5 ;  /* 0x08008000383b7fae */ /* 0x0005e2000a9a1014 */
[----:B------:R-:W-:Y:S01]  /*5e40*/  ISETP.GE.AND P5, PT, R39, R146, PT ;  /* 0x000000922700720c */ /* 0x000fe20003fa6270 */
[----:B------:R-:W-:Y:S01]  /*5e50*/  ULOP3.LUT UR6, UR4, UR6, URZ, 0x3c, !UPT ;  /* 0x0000000604067292 */ /* 0x000fe2000f8e3cff */
[----:B------:R-:W-:-:S02]  /*5e60*/  SEL R58, RZ, 0x4, P4 ;  /* 0x00000004ff3a7807 */ /* 0x000fc40002000000 */
[----:B------:R-:W-:Y:S02]  /*5e70*/  SEL R62, RZ, 0x4, P6 ;  /* 0x00000004ff3e7807 */ /* 0x000fe40003000000 */
[----:B-1----:R-:W-:Y:S02]  /*5e80*/  SEL R54, RZ, 0x4, P5 ;  /* 0x00000004ff367807 */ /* 0x002fe40002800000 */
[-C--:B------:R-:W-:Y:S02]  /*5e90*/  ISETP.GE.AND P4, PT, R41, R146.reuse, PT ;  /* 0x000000922900720c */ /* 0x080fe40003f86270 */
[----:B------:R-:W-:Y:S01]  /*5ea0*/  SEL R58, R58, RZ, !P2 ;  /* 0x000000ff3a3a7207 */ /* 0x000fe20005000000 */
[----:B--2---:R-:W-:Y:S01]  /*5eb0*/  IMAD.MOV.U32 R56, RZ, RZ, R134 ;  /* 0x000000ffff387224 */ /* 0x004fe200078e0086 */
[----:B------:R-:W-:Y:S01]  /*5ec0*/  SEL R62, R62, RZ, !P2 ;  /* 0x000000ff3e3e7207 */ /* 0x000fe20005000000 */
[----:B------:R-:W-:Y:S01]  /*5ed0*/  IMAD.MOV.U32 R57, RZ, RZ, R135 ;  /* 0x000000ffff397224 */ /* 0x000fe200078e0087 */
[----:B------:R-:W-:Y:S01]  /*5ee0*/  ISETP.GE.AND P5, PT, R14, R146, PT ;  /* 0x000000920e00720c */ /* 0x000fe20003fa6270 */
[----:B------:R-:W-:Y:S01]  /*5ef0*/  VIADD R146, R146, 0xffffffe0 ;  /* 0xffffffe092927836 */ /* 0x000fe20000000000 */
[----:B------:R-:W-:Y:S01]  /*5f00*/  SEL R54, R54, RZ, !P2 ;  /* 0x000000ff36367207 */ /* 0x000fe20005000000 */
[----:B------:R-:W-:Y:S01]  /*5f10*/  IMAD.WIDE R60, R141, 0x4, R56 ;  /* 0x000000048d3c7825 */ /* 0x000fe200078e0238 */
[----:B------:R-:W-:-:S02]  /*5f20*/  SEL R55, RZ, 0x4, P4 ;  /* 0x00000004ff377807 */ /* 0x000fc40002000000 */
[----:B------:R-:W-:Y:S01]  /*5f30*/  ISETP.NE.U32.AND P6, PT, R58, RZ, PT ;  /* 0x000000ff3a00720c */ /* 0x000fe20003fc5070 */
[--C-:B------:R-:W-:Y:S01]  /*5f40*/  IMAD.WIDE R58, R145, 0x4, R56.reuse ;  /* 0x00000004913a7825 */ /* 0x100fe200078e0238 */
[----:B------:R-:W-:Y:S02]  /*5f50*/  ISETP.NE.U32.AND P4, PT, R62, RZ, PT ;  /* 0x000000ff3e00720c */ /* 0x000fe40003f85070 */
[----:B------:R-:W-:Y:S01]  /*5f60*/  SEL R62, RZ, 0x4, P5 ;  /* 0x00000004ff3e7807 */ /* 0x000fe20002800000 */
[----:B------:R-:W-:Y:S01]  /*5f70*/  IMAD.WIDE R64, R137, 0x4, R56 ;  /* 0x0000000489407825 */ /* 0x000fe200078e0238 */
[----:B------:R-:W-:Y:S02]  /*5f80*/  ISETP.NE.U32.AND P5, PT, R54, RZ, PT ;  /* 0x000000ff3600720c */ /* 0x000fe40003fa5070 */
[----:B------:R-:W-:Y:S02]  /*5f90*/  SEL R62, R62, RZ, !P2 ;  /* 0x000000ff3e3e7207 */ /* 0x000fe40005000000 */
[----:B------:R-:W-:-:S02]  /*5fa0*/  SEL R55, R55, RZ, !P2 ;  /* 0x000000ff37377207 */ /* 0x000fc40005000000 */
[----:B------:R-:W-:Y:S01]  /*5fb0*/  ISETP.NE.U32.AND P2, PT, R62, RZ, PT ;  /* 0x000000ff3e00720c */ /* 0x000fe20003f45070 */
[----:B------:R-:W-:Y:S01]  /*5fc0*/  IMAD.WIDE R62, R139, 0x4, R56 ;  /* 0x000000048b3e7825 */ /* 0x000fe200078e0238 */
[----:B------:R1:W-:Y:S01]  /*5fd0*/  LDGSTS.E [R67+0x8000], desc[UR20][R58.64], P6 ;  /* 0x080000003a437fae */ /* 0x0003e2000b1a1014 */
[----:B------:R-:W-:-:S03]  /*5fe0*/  ISETP.NE.U32.AND P6, PT, R55, RZ, PT ;  /* 0x000000ff3700720c */ /* 0x000fc60003fc5070 */
[----:B------:R2:W-:Y:S01]  /*5ff0*/  LDGSTS.E [R67+0x8008], desc[UR20][R60.64], P4 ;  /* 0x080080003c437fae */ /* 0x0005e2000a1a1014 */
[----:B------:R-:W-:-:S03]  /*6000*/  IADD3 R54, P4, PT, R15, R132, RZ ;  /* 0x000000840f367210 */ /* 0x000fc60007f9e0ff */
[----:B------:R3:W-:Y:S01]  /*6010*/  LDGSTS.E [R71+0x8000], desc[UR20][R62.64], P5 ;  /* 0x080000003e477fae */ /* 0x0007e2000a9a1014 */
[----:B------:R-:W-:Y:S01]  /*6020*/  IADD3 R56, P5, PT, R15, R128, RZ ;  /* 0x000000800f387210 */ /* 0x000fe20007fbe0ff */
[----:B------:R-:W-:Y:S01]  /*6030*/  IMAD.X R55, R45, 0x1, R138, P4 ;  /* 0x000000012d377824 */ /* 0x000fe200020e068a */
[----:B-1----:R-:W-:-:S03]  /*6040*/  IADD3 R58, P4, PT, R15, R124, RZ ;  /* 0x0000007c0f3a7210 */ /* 0x002fc60007f9e0ff */
[--C-:B------:R-:W-:Y:S01]  /*6050*/  IMAD.X R57, R129, 0x1, R138.reuse, P5 ;  /* 0x0000000181397824 */ /* 0x100fe200028e068a */
[----:B------:R1:W-:Y:S01]  /*6060*/  LDGSTS.E [R71+0x8008], desc[UR20][R64.64], P6 ;  /* 0x0800800040477fae */ /* 0x0003e2000b1a1014 */
[----:B--2---:R-:W-:Y:S01]  /*6070*/  IADD3 R60, P5, PT, R15, R120, RZ ;  /* 0x000000780f3c7210 */ /* 0x004fe20007fbe0ff */
[--C-:B------:R-:W-:Y:S02]  /*6080*/  IMAD.X R59, R131, 0x1, R138.reuse, P4 ;  /* 0x00000001833b7824 */ /* 0x100fe400020e068a */
[----:B------:R-:W0:Y:S01]  /*6090*/  LDGDEPBAR ;  /* 0x00000000000079af */ /* 0x000e220000000000 */
[----:B---3--:R-:W-:Y:S01]  /*60a0*/  IADD3 R62, P4, PT, R15, R116, RZ ;  /* 0x000000740f3e7210 */ /* 0x008fe20007f9e0ff */
[--C-:B------:R-:W-:Y:S02]  /*60b0*/  IMAD.X R61, R123, 0x1, R138.reuse, P5 ;  /* 0x000000017b3d7824 */ /* 0x100fe400028e068a */
[----:B------:R2:W-:Y:S02]  /*60c0*/  LDGSTS.E [R151], desc[UR20][R54.64], P2 ;  /* 0x0000000036977fae */ /* 0x0005e400091a1014 */
[----:B------:R-:W-:Y:S01]  /*60d0*/  IMAD.X R63, R119, 0x1, R138, P4 ;  /* 0x00000001773f7824 */ /* 0x000fe200020e068a */
[C---:B------:R-:W-:Y:S01]  /*60e0*/  IADD3 R66, P4, PT, R15.reuse, R108, RZ ;  /* 0x0000006c0f427210 */ /* 0x040fe20007f9e0ff */
[----:B------:R3:W-:Y:S01]  /*60f0*/  LDGSTS.E [R151+0x400], desc[UR20][R56.64], P2 ;  /* 0x0040000038977fae */ /* 0x0007e200091a1014 */
[----:B-1----:R-:W-:-:S03]  /*6100*/  IADD3 R64, P5, PT, R15, R112, RZ ;  /* 0x000000700f407210 */ /* 0x002fc60007fbe0ff */
[--C-:B------:R-:W-:Y:S01]  /*6110*/  IMAD.X R67, R111, 0x1, R138.reuse, P4 ;  /* 0x000000016f437824 */ /* 0x100fe200020e068a */
[----:B------:R1:W-:Y:S01]  /*6120*/  LDGSTS.E [R151+0x800], desc[UR20][R58.64], P2 ;  /* 0x008000003a977fae */ /* 0x0003e200091a1014 */
[--C-:B------:R-:W-:Y:S01]  /*6130*/  IMAD.X R65, R115, 0x1, R138.reuse, P5 ;  /* 0x0000000173417824 */ /* 0x100fe200028e068a */
[C---:B--2---:R-:W-:Y:S02]  /*6140*/  IADD3 R54, P5, PT, R15.reuse, R104, RZ ;  /* 0x000000680f367210 */ /* 0x044fe40007fbe0ff */
[----:B------:R2:W-:Y:S01]  /*6150*/  LDGSTS.E [R151+0xc00], desc[UR20][R60.64], P2 ;  /* 0x00c000003c977fae */ /* 0x0005e200091a1014 */
[----:B---3--:R-:W-:Y:S02]  /*6160*/  IADD3 R56, P4, PT, R15, R100, RZ ;  /* 0x000000640f387210 */ /* 0x008fe40007f9e0ff */
[--C-:B------:R-:W-:Y:S01]  /*6170*/  IMAD.X R55, R107, 0x1, R138.reuse, P5 ;  /* 0x000000016b377824 */ /* 0x100fe200028e068a */
[----:B------:R3:W-:Y:S01]  /*6180*/  LDGSTS.E [R151+0x1000], desc[UR20][R62.64], P2 ;  /* 0x010000003e977fae */ /* 0x0007e200091a1014 */
[----:B-1----:R-:W-:Y:S01]  /*6190*/  IADD3 R58, P5, PT, R15, R96, RZ ;  /* 0x000000600f3a7210 */ /* 0x002fe20007fbe0ff */
[----:B------:R-:W-:-:S02]  /*61a0*/  IMAD.X R57, R103, 0x1, R138, P4 ;  /* 0x0000000167397824 */ /* 0x000fc400020e068a */
[----:B------:R1:W-:Y:S01]  /*61b0*/  LDGSTS.E [R151+0x1400], desc[UR20][R64.64], P2 ;  /* 0x0140000040977fae */ /* 0x0003e200091a1014 */
[----:B--2---:R-:W-:Y:S01]  /*61c0*/  IADD3 R60, P4, PT, R15, R92, RZ ;  /* 0x0000005c0f3c7210 */ /* 0x004fe20007f9e0ff */
[--C-:B------:R-:W-:Y:S02]  /*61d0*/  IMAD.X R59, R99, 0x1, R138.reuse, P5 ;  /* 0x00000001633b7824 */ /* 0x100fe400028e068a */
[----:B------:R2:W-:Y:S01]  /*61e0*/  LDGSTS.E [R151+0x1800], desc[UR20][R66.64], P2 ;  /* 0x0180000042977fae */ /* 0x0005e200091a1014 */
[----:B---3--:R-:W-:Y:S01]  /*61f0*/  IADD3 R62, P5, PT, R15, R88, RZ ;  /* 0x000000580f3e7210 */ /* 0x008fe20007fbe0ff */
[--C-:B------:R-:W-:Y:S02]  /*6200*/  IMAD.X R61, R95, 0x1, R138.reuse, P4 ;  /* 0x000000015f3d7824 */ /* 0x100fe400020e068a */
        /* <DEDUP_REMOVED lines=24> */
[----:B------:R2:W-:Y:S02]  /*6390*/  LDGSTS.E [R151+0x3c00], desc[UR20][R56.64], P2 ;  /* 0x03c0000038977fae */ /* 0x0005e400091a1014 */
[----:B------:R-:W-:Y:S01]  /*63a0*/  IMAD.X R65, R121, 0x1, R138, P5 ;  /* 0x0000000179417824 */ /* 0x000fe200028e068a */
[C---:B---3--:R-:W-:Y:S01]  /*63b0*/  IADD3 R66, P5, PT, R15.reuse, R110, RZ ;  /* 0x0000006e0f427210 */ /* 0x048fe20007fbe0ff */
        /* <DEDUP_REMOVED lines=15> */
[----:B------:R-:W-:Y:S01]  /*64b0*/  LDGSTS.E [R153+0x1600], desc[UR20][R66.64], P2 ;  /* 0x0160000042997fae */ /* 0x000fe200091a1014 */
[----:B---3--:R-:W-:Y:S01]  /*64c0*/  IADD3 R64, P4, PT, R15, R90, RZ ;  /* 0x0000005a0f407210 */ /* 0x008fe20007f9e0ff */
[--C-:B------:R-:W-:Y:S01]  /*64d0*/  IMAD.X R63, R97, 0x1, R138.reuse, P5 ;  /* 0x00000001613f7824 */ /* 0x100fe200028e068a */
[C---:B------:R-:W-:Y:S01]  /*64e0*/  IADD3 R70, P5, PT, R15.reuse, R86, RZ ;  /* 0x000000560f467210 */ /* 0x040fe20007fbe0ff */
[----:B------:R2:W-:Y:S01]  /*64f0*/  LDGSTS.E [R153+0x1a00], desc[UR20][R56.64], P2 ;  /* 0x01a0000038997fae */ /* 0x0005e200091a1014 */
[----:B-1----:R-:W-:Y:S01]  /*6500*/  IADD3 R54, P6, PT, R15, R82, RZ ;  /* 0x000000520f367210 */ /* 0x002fe20007fde0ff */
[----:B------:R-:W-:-:S02]  /*6510*/  IMAD.X R65, R93, 0x1, R138, P4 ;  /* 0x000000015d417824 */ /* 0x000fc400020e068a */
[----:B------:R1:W-:Y:S01]  /*6520*/  LDGSTS.E [R153+0x1e00], desc[UR20][R58.64], P2 ;  /* 0x01e000003a997fae */ /* 0x0003e200091a1014 */
[--C-:B------:R-:W-:Y:S02]  /*6530*/  IMAD.X R71, R89, 0x1, R138.reuse, P5 ;  /* 0x0000000159477824 */ /* 0x100fe400028e068a */
[----:B------:R-:W-:Y:S01]  /*6540*/  IMAD.X R55, R85, 0x1, R138, P6 ;  /* 0x0000000155377824 */ /* 0x000fe200030e068a */
[----:B------:R3:W-:Y:S01]  /*6550*/  LDGSTS.E [R153+0x2200], desc[UR20][R60.64], P2 ;  /* 0x022000003c997fae */ /* 0x0007e200091a1014 */
[----:B--2---:R-:W-:-:S03]  /*6560*/  IADD3 R56, P4, PT, R15, R78, RZ ;  /* 0x0000004e0f387210 */ /* 0x004fc60007f9e0ff */
[----:B------:R-:W-:Y:S01]  /*6570*/  LDGSTS.E [R153+0x2600], desc[UR20][R62.64], P2 ;  /* 0x026000003e997fae */ /* 0x000fe200091a1014 */
[----:B-1----:R-:W-:Y:S01]  /*6580*/  IADD3 R58, P5, PT, R15, R74, RZ ;  /* 0x0000004a0f3a7210 */ /* 0x002fe20007fbe0ff */
[--C-:B------:R-:W-:Y:S02]  /*6590*/  IMAD.X R57, R81, 0x1, R138.reuse, P4 ;  /* 0x0000000151397824 */ /* 0x100fe400020e068a */
[----:B------:R-:W-:Y:S01]  /*65a0*/  LDGSTS.E [R153+0x2a00], desc[UR20][R64.64], P2 ;  /* 0x02a0000040997fae */ /* 0x000fe200091a1014 */
[-C--:B------:R-:W-:Y:S02]  /*65b0*/  IADD3 R74, P4, PT, R74, R125.reuse, RZ ;  /* 0x0000007d4a4a7210 */ /* 0x080fe40007f9e0ff */
[----:B---3--:R-:W-:Y:S01]  /*65c0*/  IADD3 R60, P6, PT, R15, R72, RZ ;  /* 0x000000480f3c7210 */ /* 0x008fe20007fde0ff */
[C---:B------:R-:W-:Y:S01]  /*65d0*/  IMAD.X R59, R77.reuse, 0x1, R138, P5 ;  /* 0x000000014d3b7824 */ /* 0x040fe200028e068a */
[----:B------:R-:W-:Y:S01]  /*65e0*/  LDGSTS.E [R153+0x2e00], desc[UR20][R70.64], P2 ;  /* 0x02e0000046997fae */ /* 0x000fe200091a1014 */
[-C--:B------:R-:W-:Y:S01]  /*65f0*/  IADD3 R76, P5, PT, R76, R125.reuse, RZ ;  /* 0x0000007d4c4c7210 */ /* 0x080fe20007fbe0ff */
[----:B------:R-:W-:Y:S01]  /*6600*/  IMAD.X R77, R77, 0x1, R46, P4 ;  /* 0x000000014d4d7824 */ /* 0x000fe200020e062e */
[-C--:B------:R-:W-:Y:S01]  /*6610*/  IADD3 R82, P4, PT, R82, R125.reuse, RZ ;  /* 0x0000007d52527210 */ /* 0x080fe20007f9e0ff */
[----:B------:R-:W-:Y:S01]  /*6620*/  IMAD.X R61, R73, 0x1, R138, P6 ;  /* 0x00000001493d7824 */ /* 0x000fe200030e068a */
[----:B------:R1:W-:Y:S01]  /*6630*/  LDGSTS.E [R153+0x3200], desc[UR20][R54.64], P2 ;  /* 0x0320000036997fae */ /* 0x0003e200091a1014 */
[-C--:B------:R-:W-:Y:S01]  /*6640*/  IADD3 R72, P6, PT, R72, R125.reuse, RZ ;  /* 0x0000007d48487210 */ /* 0x080fe20007fde0ff */
[--C-:B------:R-:W-:Y:S01]  /*6650*/  IMAD.X R79, R79, 0x1, R46.reuse, P5 ;  /* 0x000000014f4f7824 */ /* 0x100fe200028e062e */
[-C--:B------:R-:W-:Y:S01]  /*6660*/  IADD3 R84, P5, PT, R84, R125.reuse, RZ ;  /* 0x0000007d54547210 */ /* 0x080fe20007fbe0ff */
[----:B------:R2:W-:Y:S01]  /*6670*/  LDGSTS.E [R153+0x3600], desc[UR20][R56.64], P2 ;  /* 0x0360000038997fae */ /* 0x0005e200091a1014 */
[--C-:B------:R-:W-:Y:S01]  /*6680*/  IMAD.X R85, R85, 0x1, R46.reuse, P4 ;  /* 0x0000000155557824 */ /* 0x100fe200020e062e */
[-C--:B------:R-:W-:Y:S01]  /*6690*/  IADD3 R90, P4, PT, R90, R125.reuse, RZ ;  /* 0x0000007d5a5a7210 */ /* 0x080fe20007f9e0ff */
[--C-:B------:R-:W-:Y:S01]  /*66a0*/  IMAD.X R73, R73, 0x1, R46.reuse, P6 ;  /* 0x0000000149497824 */ /* 0x100fe200030e062e */
[----:B------:R2:W-:Y:S01]  /*66b0*/  LDGSTS.E [R153+0x3a00], desc[UR20][R58.64], P2 ;  /* 0x03a000003a997fae */ /* 0x0005e200091a1014 */
[-C--:B------:R-:W-:Y:S01]  /*66c0*/  IADD3 R78, P6, PT, R78, R125.reuse, RZ ;  /* 0x0000007d4e4e7210 */ /* 0x080fe20007fde0ff */
[--C-:B------:R-:W-:Y:S01]  /*66d0*/  IMAD.X R87, R87, 0x1, R46.reuse, P5 ;  /* 0x0000000157577824 */ /* 0x100fe200028e062e */
[-C--:B------:R-:W-:Y:S01]  /*66e0*/  IADD3 R92, P5, PT, R92, R125.reuse, RZ ;  /* 0x0000007d5c5c7210 */ /* 0x080fe20007fbe0ff */
[----:B------:R2:W-:Y:S01]  /*66f0*/  LDGSTS.E [R153+0x3e00], desc[UR20][R60.64], P2 ;  /* 0x03e000003c997fae */ /* 0x0005e200091a1014 */
[-C--:B------:R-:W-:Y:S01]  /*6700*/  IADD3 R136, P2, PT, R136, R125.reuse, RZ ;  /* 0x0000007d88887210 */ /* 0x080fe20007f5e0ff */
[--C-:B------:R-:W-:Y:S01]  /*6710*/  IMAD.X R81, R81, 0x1, R46.reuse, P6 ;  /* 0x0000000151517824 */ /* 0x100fe200030e062e */
        /* <DEDUP_REMOVED lines=44> */
[----:B------:R-:W-:Y:S01]  /*69e0*/  IADD3 R132, P5, PT, R132, R125, RZ ;  /* 0x0000007d84847210 */ /* 0x000fe20007fbe0ff */
[--C-:B------:R-:W-:Y:S01]  /*69f0*/  IMAD.X R129, R129, 0x1, R46.reuse, P2 ;  /* 0x0000000181817824 */ /* 0x100fe200010e062e */
[----:B------:R-:W-:Y:S01]  /*6a00*/  ISETP.NE.U32.AND P2, PT, R149, UR7, PT ;  /* 0x0000000795007c0c */ /* 0x000fe2000bf45070 */
[----:B------:R-:W-:Y:S01]  /*6a10*/  IMAD.X R133, R133, 0x1, R46, P6 ;  /* 0x0000000185857824 */ /* 0x000fe200030e062e */
[----:B------:R-:W-:Y:S01]  /*6a20*/  LEA R134, P6, R44, R134, 0x2 ;  /* 0x000000862c867211 */ /* 0x000fe200078c10ff */
[----:B------:R-:W0:Y:S01]  /*6a30*/  LDGDEPBAR ;  /* 0x00000000000079af */ /* 0x000e220000000000 */
[----:B-1----:R-:W-:-:S02]  /*6a40*/  IMAD.U32 R54, RZ, RZ, UR4 ;  /* 0x00000004ff367e24 */ /* 0x002fc4000f8e00ff */
[--C-:B------:R-:W-:Y:S02]  /*6a50*/  IMAD.X R143, R143, 0x1, R46.reuse, P4 ;  /* 0x000000018f8f7824 */ /* 0x100fe400020e062e */
[----:B------:R-:W-:Y:S02]  /*6a60*/  IMAD.X R45, R45, 0x1, R46, P5 ;  /* 0x000000012d2d7824 */ /* 0x000fe400028e062e */
[----:B------:R-:W-:-:S03]  /*6a70*/  IMAD.X R135, R135, 0x1, R140, P6 ;  /* 0x0000000187877824 */ /* 0x000fc600030e068c */
[----:B--2---:R-:W-:Y:S05]  /*6a80*/  @P2 BRA `(.L_x_10) ;  /* 0xffffffe800682947 */ /* 0x004fea000383ffff */
.L_x_7:
[----:B-1----:R-:W-:Y:S01]  /*6a90*/  LOP3.LUT R70, R4, 0xf0, RZ, 0xc0, !PT ;  /* 0x000000f004467812 */ /* 0x002fe200078ec0ff */
[----:B------:R-:W-:Y:S01]  /*6aa0*/  IMAD.SHL.U32 R71, R69, 0x80, RZ ;  /* 0x0000008045477824 */ /* 0x000fe200078e00ff */
[----:B------:R-:W-:Y:S06]  /*6ab0*/  @!P1 BRA `(.L_x_11) ;  /* 0x0000000000109947 */ /* 0x000fec0003800000 */
[----:B------:R-:W-:-:S06]  /*6ac0*/  USHF.L.U32 UR4, UR4, 0x1f, URZ ;  /* 0x0000001f04047899 */ /* 0x000fcc00080006ff */
[----:B------:R-:W-:-:S04]  /*6ad0*/  IMAD.U32 R4, RZ, RZ, UR4 ;  /* 0x00000004ff047e24 */ /* 0x000fc8000f8e00ff */
[----:B------:R-:W1:Y:S02]  /*6ae0*/  SYNCS.PHASECHK.TRANS64.TRYWAIT P1, [UR12], R4 ;  /* 0x00000004ff0075a7 */ /* 0x000e64000802110c */
[----:B-1----:R-:W-:Y:S05]  /*6af0*/  @!P1 BRA `(.L_x_12) ;  /* 0x0000002000c89947 */ /* 0x002fea0003800000 */
.L_x_11:
[----:B------:R-:W-:-:S04]  /*6b00*/  DEPBAR.LE SB0, 0x0 ;  /* 0x000080000000791a */ /* 0x000fc80000000000 */
[----:B------:R-:W-:Y:S01]  /*6b10*/  BAR.SYNC.DEFER_BLOCKING 0x0 ;  /* 0x0000000000007b1d */ /* 0x000fe20000010000 */
[----:B------:R-:W-:Y:S02]  /*6b20*/  LOP3.LUT R71, R71, 0x800, RZ, 0xc0, !PT ;  /* 0x0000080047477812 */ /* 0x000fe400078ec0ff */
[----:B------:R-:W-:Y:S02]  /*6b30*/  LOP3.LUT R69, R69, 0x60, RZ, 0xc0, !PT ;  /* 0x0000006045457812 */ /* 0x000fe400078ec0ff */
[----:B------:R-:W-:Y:S01]  /*6b40*/  IADD3 R70, PT, PT, R70, UR10, R71 ;  /* 0x0000000a46467c10 */ /* 0x000fe2000fffe047 */
[----:B------:R-:W1:Y:S01]  /*6b50*/  LDCU UR4, c[0x0][0x3b4] ;  /* 0x00007680ff0477ac */ /* 0x000e620008000800 */
[----:B------:R-:W-:Y:S02]  /*6b60*/  LEA R0, R0, UR10, 0x4 ;  /* 0x0000000a00007c11 */ /* 0x000fe4000f8e20ff */
[C-C-:B------:R-:W-:Y:S01]  /*6b70*/  LOP3.LUT R93, R68.reuse, 0x4, R3.reuse, 0xfe, !PT ;  /* 0x00000004445d7812 */ /* 0x140fe200078efe03 */
[----:B------:R-:W-:Y:S01]  /*6b80*/  IMAD R88, R69, 0x8, R70 ;  /* 0x0000000845587824 */ /* 0x000fe200078e0246 */
[----:B------:R-:W-:-:S02]  /*6b90*/  LOP3.LUT R91, R68, 0x6, R3, 0xfe, !PT ;  /* 0x00000006445b7812 */ /* 0x000fc400078efe03 */
[C-C-:B------:R-:W-:Y:S02]  /*6ba0*/  LOP3.LUT R115, R68.reuse, 0x8, R3.reuse, 0xfe, !PT ;  /* 0x0000000844737812 */ /* 0x140fe400078efe03 */
[C-C-:B------:R-:W-:Y:S02]  /*6bb0*/  LOP3.LUT R113, R68.reuse, 0xa, R3.reuse, 0xfe, !PT ;  /* 0x0000000a44717812 */ /* 0x140fe400078efe03 */
[C-C-:B------:R-:W-:Y:S02]  /*6bc0*/  LOP3.LUT R111, R68.reuse, 0xc, R3.reuse, 0xfe, !PT ;  /* 0x0000000c446f7812 */ /* 0x140fe400078efe03 */
[C-C-:B------:R-:W-:Y:S02]  /*6bd0*/  LOP3.LUT R109, R68.reuse, 0xe, R3.reuse, 0xfe, !PT ;  /* 0x0000000e446d7812 */ /* 0x140fe400078efe03 */
[C-C-:B------:R-:W-:Y:S02]  /*6be0*/  LOP3.LUT R107, R68.reuse, 0x10, R3.reuse, 0xfe, !PT ;  /* 0x00000010446b7812 */ /* 0x140fe400078efe03 */
[C-C-:B------:R-:W-:Y:S01]  /*6bf0*/  LOP3.LUT R105, R68.reuse, 0x12, R3.reuse, 0xfe, !PT ;  /* 0x0000001244697812 */ /* 0x140fe200078efe03 */
[----:B------:R-:W2:Y:S02]  /*6c00*/  @!P0 SYNCS.CCTL.IV [UR10+0xc000] ;  /* 0x00c00000ff0089b1 */ /* 0x000ea4000800000a */
[----:B--2---:R-:W-:Y:S01]  /*6c10*/  BAR.SYNC.DEFER_BLOCKING 0x0 ;  /* 0x0000000000007b1d */ /* 0x004fe20000010000 */
[----:B------:R-:W-:-:S02]  /*6c20*/  LOP3.LUT R103, R68, 0x14, R3, 0xfe, !PT ;  /* 0x0000001444677812 */ /* 0x000fc400078efe03 */
[C-C-:B------:R-:W-:Y:S02]  /*6c30*/  LOP3.LUT R101, R68.reuse, 0x16, R3.reuse, 0xfe, !PT ;  /* 0x0000001644657812 */ /* 0x140fe400078efe03 */
[C-C-:B------:R-:W-:Y:S02]  /*6c40*/  LOP3.LUT R99, R68.reuse, 0x18, R3.reuse, 0xfe, !PT ;  /* 0x0000001844637812 */ /* 0x140fe400078efe03 */
[C-C-:B------:R-:W-:Y:S01]  /*6c50*/  LOP3.LUT R71, R68.reuse, 0x1e, R3.reuse, 0xfe, !PT ;  /* 0x0000001e44477812 */ /* 0x140fe200078efe03 */
[----:B------:R-:W-:Y:S01]  /*6c60*/  LDTM.16dp32bit_t0_t15.x64 R4, tmem[UR11] ;  /* 0x0000000b000479ee */ /* 0x000fe20008b00000 */
[----:B------:R-:W2:Y:S01]  /*6c70*/  LDTM.16dp32bit_t16_t31.x64 R4, tmem[UR11+0x40] ;  /* 0x0000400b000479ee */ /* 0x000ea20008b20000 */
[C-C-:B------:R-:W-:Y:S02]  /*6c80*/  LOP3.LUT R89, R68.reuse, 0x1c, R3.reuse, 0xfe, !PT ;  /* 0x0000001c44597812 */ /* 0x140fe400078efe03 */
[C---:B------:R-:W-:Y:S02]  /*6c90*/  LOP3.LUT R97, R68.reuse, 0x1a, R3, 0xfe, !PT ;  /* 0x0000001a44617812 */ /* 0x040fe400078efe03 */
[----:B------:R-:W-:-:S02]  /*6ca0*/  LOP3.LUT R69, R68, R3, RZ, 0xfc, !PT ;  /* 0x0000000344457212 */ /* 0x000fc400078efcff */
[----:B------:R-:W-:Y:S01]  /*6cb0*/  LOP3.LUT R117, R68, 0x2, R3, 0xfe, !PT ;  /* 0x0000000244757812 */ /* 0x000fe200078efe03 */
[----:B------:R-:W3:Y:S01]  /*6cc0*/  @!P0 SYNCS.CCTL.IV [UR10+0xc008] ;  /* 0x00c00800ff0089b1 */ /* 0x000ee2000800000a */
[----:B------:R-:W-:Y:S01]  /*6cd0*/  NOP ;  /* 0x0000000000007918 */ /* 0x000fe20000000000 */
[----:B------:R-:W4:Y:S01]  /*6ce0*/  LDCU.128 UR8, c[0x0][0x390] ;  /* 0x00007200ff0877ac */ /* 0x000f220008000c00 */
[----:B--2---:R-:W-:Y:S02]  /*6cf0*/  IMAD.MOV.U32 R72, RZ, RZ, R4 ;  /* 0x000000ffff487224 */ /* 0x004fe400078e0004 */
[----:B------:R-:W-:Y:S02]  /*6d00*/  IMAD.MOV.U32 R4, RZ, RZ, R5 ;  /* 0x000000ffff047224 */ /* 0x000fe400078e0005 */
[----:B------:R-:W-:Y:S02]  /*6d10*/  IMAD.MOV.U32 R73, RZ, RZ, R6 ;  /* 0x000000ffff497224 */ /* 0x000fe400078e0006 */
[----:B------:R-:W-:-:S02]  /*6d20*/  IMAD.MOV.U32 R5, RZ, RZ, R7 ;  /* 0x000000ffff057224 */ /* 0x000fc400078e0007 */
[----:B------:R-:W-:Y:S02]  /*6d30*/  IMAD.MOV.U32 R74, RZ, RZ, R8 ;  /* 0x000000ffff4a7224 */ /* 0x000fe400078e0008 */
[----:B------:R-:W-:Y:S02]  /*6d40*/  IMAD.MOV.U32 R75, RZ, RZ, R10 ;  /* 0x000000ffff4b7224 */ /* 0x000fe400078e000a */
[----:B------:R-:W-:Y:S01]  /*6d50*/  IMAD.MOV.U32 R6, RZ, RZ, R9 ;  /* 0x000000ffff067224 */ /* 0x000fe200078e0009 */
[----:B----4-:R-:W-:Y:S01]  /*6d60*/  ISETP.GE.AND P0, PT, R2, UR10, PT ;  /* 0x0000000a02007c0c */ /* 0x010fe2000bf06270 */
[----:B------:R-:W-:Y:S01]  /*6d70*/  IMAD.MOV.U32 R7, RZ, RZ, R11 ;  /* 0x000000ffff077224 */ /* 0x000fe200078e000b */
[----:B---3--:R-:W-:Y:S01]  /*6d80*/  STS.128 [R88], R72 ;  /* 0x0000004858007388 */ /* 0x008fe20000000c00 */
[----:B------:R-:W-:Y:S01]  /*6d90*/  IMAD.MOV.U32 R8, RZ, RZ, R12 ;  /* 0x000000ffff087224 */ /* 0x000fe200078e000c */
[----:B------:R-:W-:Y:S01]  /*6da0*/  ISETP.LT.AND P1, PT, R93, UR11, !P0 ;  /* 0x0000000b5d007c0c */ /* 0x000fe2000c721270 */
[----:B------:R-:W-:Y:S01]  /*6db0*/  IMAD.MOV.U32 R12, RZ, RZ, R13 ;  /* 0x000000ffff0c7224 */ /* 0x000fe200078e000d */
[----:B------:R-:W-:Y:S01]  /*6dc0*/  STS.128 [R88+0x400], R4 ;  /* 0x0004000458007388 */ /* 0x000fe20000000c00 */
[----:B------:R-:W-:Y:S01]  /*6dd0*/  IMAD.MOV.U32 R9, RZ, RZ, R14 ;  /* 0x000000ffff097224 */ /* 0x000fe200078e000e */
[----:B------:R-:W-:Y:S01]  /*6de0*/  ISETP.LT.AND P6, PT, R91, UR11, !P0 ;  /* 0x0000000b5b007c0c */ /* 0x000fe2000c7c1270 */
[----:B------:R-:W-:Y:S01]  /*6df0*/  IMAD.MOV.U32 R13, RZ, RZ, R15 ;  /* 0x000000ffff0d7224 */ /* 0x000fe200078e000f */
[----:B------:R-:W-:Y:S01]  /*6e00*/  BAR.SYNC.DEFER_BLOCKING 0x0 ;  /* 0x0000000000007b1d */ /* 0x000fe20000010000 */
[----:B------:R-:W-:-:S02]  /*6e10*/  IMAD.MOV.U32 R10, RZ, RZ, R16 ;  /* 0x000000ffff0a7224 */ /* 0x000fc400078e0010 */
[----:B------:R-:W-:Y:S02]  /*6e20*/  IMAD.MOV.U32 R11, RZ, RZ, R18 ;  /* 0x000000ffff0b7224 */ /* 0x000fe400078e0012 */
[----:B------:R-:W-:Y:S02]  /*6e30*/  IMAD.MOV.U32 R14, RZ, RZ, R17 ;  /* 0x000000ffff0e7224 */ /* 0x000fe400078e0011 */
[----:B------:R-:W-:Y:S02]  /*6e40*/  IMAD.MOV.U32 R15, RZ, RZ, R19 ;  /* 0x000000ffff0f7224 */ /* 0x000fe400078e0013 */
[----:B------:R-:W-:Y:S02]  /*6e50*/  IMAD.MOV.U32 R16, RZ, RZ, R20 ;  /* 0x000000ffff107224 */ /* 0x000fe400078e0014 */
[----:B------:R-:W-:Y:S02]  /*6e60*/  IMAD.MOV.U32 R20, RZ, RZ, R21 ;  /* 0x000000ffff147224 */ /* 0x000fe400078e0015 */
[----:B------:R-:W-:-:S02]  /*6e70*/  IMAD.MOV.U32 R17, RZ, RZ, R22 ;  /* 0x000000ffff117224 */ /* 0x000fc400078e0016 */
[----:B------:R-:W-:Y:S02]  /*6e80*/  IMAD.MOV.U32 R21, RZ, RZ, R23 ;  /* 0x000000ffff157224 */ /* 0x000fe400078e0017 */
[----:B------:R-:W-:Y:S02]  /*6e90*/  IMAD.MOV.U32 R18, RZ, RZ, R24 ;  /* 0x000000ffff127224 */ /* 0x000fe400078e0018 */
[----:B------:R-:W-:Y:S02]  /*6ea0*/  IMAD.MOV.U32 R19, RZ, RZ, R26 ;  /* 0x000000ffff137224 */ /* 0x000fe400078e001a */
[----:B------:R-:W-:Y:S02]  /*6eb0*/  IMAD.MOV.U32 R22, RZ, RZ, R25 ;  /* 0x000000ffff167224 */ /* 0x000fe400078e0019 */
[----:B------:R-:W-:Y:S01]  /*6ec0*/  IMAD.MOV.U32 R23, RZ, RZ, R27 ;  /* 0x000000ffff177224 */ /* 0x000fe200078e001b */
[----:B------:R-:W2:Y:S01]  /*6ed0*/  LDS.128 R76, [R0] ;  /* 0x00000000004c7984 */ /* 0x000ea20000000c00 */
[----:B------:R-:W-:-:S02]  /*6ee0*/  IMAD.MOV.U32 R24, RZ, RZ, R28 ;  /* 0x000000ffff187224 */ /* 0x000fc400078e001c */
[----:B------:R-:W-:Y:S01]  /*6ef0*/  IMAD.MOV.U32 R28, RZ, RZ, R29 ;  /* 0x000000ffff1c7224 */ /* 0x000fe200078e001d */
[----:B------:R-:W-:Y:S01]  /*6f00*/  LDS.128 R4, [R0+0x800] ;  /* 0x0008000000047984 */ /* 0x000fe20000000c00 */
[----:B------:R-:W-:Y:S02]  /*6f10*/  IMAD.MOV.U32 R25, RZ, RZ, R30 ;  /* 0x000000ffff197224 */ /* 0x000fe400078e001e */
[----:B------:R-:W-:Y:S01]  /*6f20*/  IMAD.MOV.U32 R29, RZ, RZ, R31 ;  /* 0x000000ffff1d7224 */ /* 0x000fe200078e001f */
[----:B------:R-:W-:Y:S01]  /*6f30*/  BAR.SYNC.DEFER_BLOCKING 0x0 ;  /* 0x0000000000007b1d */ /* 0x000fe20000010000 */
[----:B------:R-:W-:Y:S02]  /*6f40*/  IMAD.MOV.U32 R26, RZ, RZ, R32 ;  /* 0x000000ffff1a7224 */ /* 0x000fe400078e0020 */
[----:B------:R-:W-:Y:S02]  /*6f50*/  IMAD.MOV.U32 R27, RZ, RZ, R34 ;  /* 0x000000ffff1b7224 */ /* 0x000fe400078e0022 */
[----:B------:R-:W-:-:S02]  /*6f60*/  IMAD.MOV.U32 R30, RZ, RZ, R33 ;  /* 0x000000ffff1e7224 */ /* 0x000fc400078e0021 */
[----:B------:R-:W-:Y:S02]  /*6f70*/  IMAD.MOV.U32 R31, RZ, RZ, R35 ;  /* 0x000000ffff1f7224 */ /* 0x000fe400078e0023 */
[----:B------:R-:W-:Y:S02]  /*6f80*/  IMAD.MOV.U32 R32, RZ, RZ, R37 ;  /* 0x000000ffff207224 */ /* 0x000fe400078e0025 */
[----:B------:R-:W-:Y:S02]  /*6f90*/  IMAD.MOV.U32 R33, RZ, RZ, R39 ;  /* 0x000000ffff217224 */ /* 0x000fe400078e0027 */
[----:B------:R-:W-:Y:S02]  /*6fa0*/  IMAD.MOV.U32 R34, RZ, RZ, R41 ;  /* 0x000000ffff227224 */ /* 0x000fe400078e0029 */
[----:B------:R-:W-:Y:S02]  /*6fb0*/  IMAD.MOV.U32 R35, RZ, RZ, R43 ;  /* 0x000000ffff237224 */ /* 0x000fe400078e002b */
[----:B-1----:R-:W-:-:S02]  /*6fc0*/  IMAD R2, R2, UR4, RZ ;  /* 0x0000000402027c24 */ /* 0x002fc4000f8e02ff */
[----:B------:R-:W-:Y:S02]  /*6fd0*/  IMAD.MOV.U32 R120, RZ, RZ, R60 ;  /* 0x000000ffff787224 */ /* 0x000fe400078e003c */
[----:B------:R-:W-:Y:S01]  /*6fe0*/  IMAD.MOV.U32 R121, RZ, RZ, R62 ;  /* 0x000000ffff797224 */ /* 0x000fe200078e003e */
[C---:B------:R-:W-:Y:S01]  /*6ff0*/  LEA R3, P2, R2.reuse, UR8, 0x2 ;  /* 0x0000000802037c11 */ /* 0x040fe2000f8410ff */
[----:B------:R-:W-:Y:S01]  /*7000*/  IMAD.MOV.U32 R122, RZ, RZ, R64 ;  /* 0x000000ffff7a7224 */ /* 0x000fe200078e0040 */
[----:B------:R-:W-:Y:S01]  /*7010*/  STS.128 [R88], R8 ;  /* 0x0000000858007388 */ /* 0x000fe20000000c00 */
[----:B------:R-:W-:Y:S01]  /*7020*/  IMAD.MOV.U32 R123, RZ, RZ, R66 ;  /* 0x000000ffff7b7224 */ /* 0x000fe200078e0042 */
[----:B------:R-:W-:Y:S02]  /*7030*/  LEA.HI.X.SX32 R2, R2, UR9, 0x2, P2 ;  /* 0x0000000902027c11 */ /* 0x000fe400090f16ff */
[----:B------:R-:W-:Y:S01]  /*7040*/  STS.128 [R88+0x400], R12 ;  /* 0x0004000c58007388 */ /* 0x000fe20000000c00 */
[----:B------:R-:W-:Y:S01]  /*7050*/  BAR.SYNC.DEFER_BLOCKING 0x0 ;  /* 0x0000000000007b1d */ /* 0x000fe20000010000 */
[----:B------:R-:W-:-:S05]  /*7060*/  ISETP.LT.AND P2, PT, R69, UR11, !P0 ;  /* 0x0000000b45007c0c */ /* 0x000fca000c741270 */
[----:B------:R-:W1:Y:S04]  /*7070*/  LDS.128 R80, [R0] ;  /* 0x0000000000507984 */ /* 0x000e680000000c00 */
[----:B------:R-:W-:Y:S01]  /*7080*/  LDS.128 R8, [R0+0x800] ;  /* 0x0008000000087984 */ /* 0x000fe20000000c00 */
[----:B------:R-:W-:Y:S06]  /*7090*/  BAR.SYNC.DEFER_BLOCKING 0x0 ;  /* 0x0000000000007b1d */ /* 0x000fec0000010000 */
[----:B------:R-:W-:Y:S04]  /*70a0*/  STS.128 [R88], R16 ;  /* 0x0000001058007388 */ /* 0x000fe80000000c00 */
[----:B------:R3:W-:Y:S01]  /*70b0*/  STS.128 [R88+0x400], R20 ;  /* 0x0004001458007388 */ /* 0x0007e20000000c00 */
[----:B------:R-:W-:Y:S01]  /*70c0*/  BAR.SYNC.DEFER_BLOCKING 0x0 ;  /* 0x0000000000007b1d */ /* 0x000fe20000010000 */
[----:B---3--:R-:W-:-:S02]  /*70d0*/  IMAD.MOV.U32 R20, RZ, RZ, R36 ;  /* 0x000000ffff147224 */ /* 0x008fc400078e0024 */
[----:B------:R-:W-:Y:S02]  /*70e0*/  IMAD.MOV.U32 R21, RZ, RZ, R38 ;  /* 0x000000ffff157224 */ /* 0x000fe400078e0026 */
[----:B------:R-:W-:Y:S02]  /*70f0*/  IMAD.MOV.U32 R22, RZ, RZ, R40 ;  /* 0x000000ffff167224 */ /* 0x000fe400078e0028 */
[----:B------:R-:W-:Y:S01]  /*7100*/  IMAD.MOV.U32 R23, RZ, RZ, R42 ;  /* 0x000000ffff177224 */ /* 0x000fe200078e002a */
[----:B------:R-:W3:Y:S04]  /*7110*/  LDS.128 R84, [R0] ;  /* 0x0000000000547984 */ /* 0x000ee80000000c00 */
[----:B------:R-:W-:Y:S01]  /*7120*/  LDS.128 R12, [R0+0x800] ;  /* 0x00080000000c7984 */ /* 0x000fe20000000c00 */
[----:B------:R-:W-:Y:S06]  /*7130*/  BAR.SYNC.DEFER_BLOCKING 0x0 ;  /* 0x0000000000007b1d */ /* 0x000fec0000010000 */
[----:B------:R4:W-:Y:S04]  /*7140*/  STS.128 [R88], R24 ;  /* 0x0000001858007388 */ /* 0x0009e80000000c00 */
[----:B------:R5:W-:Y:S01]  /*7150*/  STS.128 [R88+0x400], R28 ;  /* 0x0004001c58007388 */ /* 0x000be20000000c00 */
[----:B------:R-:W-:Y:S01]  /*7160*/  BAR.SYNC.DEFER_BLOCKING 0x0 ;  /* 0x0000000000007b1d */ /* 0x000fe20000010000 */
[----:B----4-:R-:W-:-:S02]  /*7170*/  IMAD.MOV.U32 R24, RZ, RZ, R44 ;  /* 0x000000ffff187224 */ /* 0x010fc400078e002c */
[----:B------:R-:W-:-:S05]  /*7180*/  IMAD.MOV.U32 R25, RZ, RZ, R46 ;  /* 0x000000ffff197224 */ /* 0x000fca00078e002e */
[----:B------:R-:W4:Y:S01]  /*7190*/  LDC R44, c[0x0][0x3b8] ;  /* 0x0000ee00ff2c7b82 */ /* 0x000f220000000800 */
[----:B------:R-:W-:Y:S02]  /*71a0*/  IMAD.MOV.U32 R26, RZ, RZ, R48 ;  /* 0x000000ffff1a7224 */ /* 0x000fe400078e0030 */
[----:B------:R-:W-:Y:S02]  /*71b0*/  IMAD.MOV.U32 R27, RZ, RZ, R50 ;  /* 0x000000ffff1b7224 */ /* 0x000fe400078e0032 */
[----:B-----5:R-:W-:Y:S02]  /*71c0*/  IMAD.MOV.U32 R28, RZ, RZ, R45 ;  /* 0x000000ffff1c7224 */ /* 0x020fe400078e002d */
[----:B------:R-:W-:Y:S02]  /*71d0*/  IMAD.MOV.U32 R29, RZ, RZ, R47 ;  /* 0x000000ffff1d7224 */ /* 0x000fe400078e002f */
[----:B------:R-:W-:Y:S02]  /*71e0*/  IMAD.MOV.U32 R30, RZ, RZ, R49 ;  /* 0x000000ffff1e7224 */ /* 0x000fe400078e0031 */
[----:B------:R-:W-:Y:S01]  /*71f0*/  IMAD.MOV.U32 R31, RZ, RZ, R51 ;  /* 0x000000ffff1f7224 */ /* 0x000fe200078e0033 */
[----:B------:R-:W5:Y:S01]  /*7200*/  LDS.128 R72, [R0] ;  /* 0x0000000000487984 */ /* 0x000f620000000c00 */
        /* <DEDUP_REMOVED lines=10> */
[-C--:B----4-:R-:W-:Y:S02]  /*72b0*/  IMAD R46, R93, R44.reuse, RZ ;  /* 0x0000002c5d2e7224 */ /* 0x090fe400078e02ff */
[-C--:B------:R-:W-:Y:S02]  /*72c0*/  IMAD R47, R91, R44.reuse, RZ ;  /* 0x0000002c5b2f7224 */ /* 0x080fe400078e02ff */
[-C--:B------:R-:W-:Y:S02]  /*72d0*/  IMAD R59, R111, R44.reuse, RZ ;  /* 0x0000002c6f3b7224 */ /* 0x080fe400078e02ff */
[-C--:B------:R-:W-:Y:S02]  /*72e0*/  IMAD R60, R109, R44.reuse, RZ ;  /* 0x0000002c6d3c7224 */ /* 0x080fe400078e02ff */
[----:B------:R-:W-:-:S02]  /*72f0*/  IMAD R62, R107, R44, RZ ;  /* 0x0000002c6b3e7224 */ /* 0x000fc400078e02ff */
[-C--:B------:R-:W-:Y:S02]  /*7300*/  IMAD R64, R105, R44.reuse, RZ ;  /* 0x0000002c69407224 */ /* 0x080fe400078e02ff */
[-C--:B------:R-:W-:Y:S02]  /*7310*/  IMAD R66, R103, R44.reuse, RZ ;  /* 0x0000002c67427224 */ /* 0x080fe400078e02ff */
[-C--:B------:R-:W-:Y:S01]  /*7320*/  IMAD R45, R69, R44.reuse, RZ ;  /* 0x0000002c452d7224 */ /* 0x080fe200078e02ff */
[----:B------:R-:W-:Y:S01]  /*7330*/  STS.128 [R88], R20 ;  /* 0x0000001458007388 */ /* 0x000fe20000000c00 */
[-C--:B------:R-:W-:Y:S02]  /*7340*/  IMAD R68, R101, R44.reuse, RZ ;  /* 0x0000002c65447224 */ /* 0x080fe400078e02ff */
[-C--:B------:R-:W-:Y:S01]  /*7350*/  IMAD R70, R99, R44.reuse, RZ ;  /* 0x0000002c63467224 */ /* 0x080fe200078e02ff */
[----:B------:R-:W-:Y:S01]  /*7360*/  STS.128 [R88+0x400], R32 ;  /* 0x0004002058007388 */ /* 0x000fe20000000c00 */
[----:B------:R-:W-:Y:S06]  /*7370*/  BAR.SYNC.DEFER_BLOCKING 0x0 ;  /* 0x0000000000007b1d */ /* 0x000fec0000010000 */
[----:B------:R-:W4:Y:S04]  /*7380*/  LDS.128 R40, [R0] ;  /* 0x0000000000287984 */ /* 0x000f280000000c00 */
[----:B------:R-:W-:Y:S01]  /*7390*/  LDS.128 R20, [R0+0x800] ;  /* 0x0008000000147984 */ /* 0x000fe20000000c00 */
[----:B------:R-:W-:Y:S06]  /*73a0*/  BAR.SYNC.DEFER_BLOCKING 0x0 ;  /* 0x0000000000007b1d */ /* 0x000fec0000010000 */
[----:B------:R-:W-:Y:S04]  /*73b0*/  STS.128 [R88], R24 ;  /* 0x0000001858007388 */ /* 0x000fe80000000c00 */
[----:B------:R-:W-:Y:S01]  /*73c0*/  STS.128 [R88+0x400], R28 ;  /* 0x0004001c58007388 */ /* 0x000fe20000000c00 */
[----:B------:R-:W-:Y:S06]  /*73d0*/  BAR.SYNC.DEFER_BLOCKING 0x0 ;  /* 0x0000000000007b1d */ /* 0x000fec0000010000 */
[----:B------:R-:W1:Y:S04]  /*73e0*/  LDS.128 R36, [R0] ;  /* 0x0000000000247984 */ /* 0x000e680000000c00 */
[----:B------:R-:W-:Y:S01]  /*73f0*/  LDS.128 R28, [R0+0x800] ;  /* 0x00080000001c7984 */ /* 0x000fe20000000c00 */
[----:B------:R-:W-:Y:S06]  /*7400*/  BAR.SYNC.DEFER_BLOCKING 0x0 ;  /* 0x0000000000007b1d */ /* 0x000fec0000010000 */
[----:B------:R2:W-:Y:S04]  /*7410*/  STS.128 [R88], R48 ;  /* 0x0000003058007388 */ /* 0x0005e80000000c00 */
[----:B------:R3:W-:Y:S01]  /*7420*/  STS.128 [R88+0x400], R52 ;  /* 0x0004003458007388 */ /* 0x0007e20000000c00 */
[----:B------:R-:W-:Y:S01]  /*7430*/  BAR.SYNC.DEFER_BLOCKING 0x0 ;  /* 0x0000000000007b1d */ /* 0x000fe20000010000 */
[-C--:B--2---:R-:W-:Y:S01]  /*7440*/  IMAD R48, R115, R44.reuse, RZ ;  /* 0x0000002c73307224 */ /* 0x084fe200078e02ff */
[-C--:B------:R-:W-:Y:S01]  /*7450*/  LEA R50, P4, R46, R3.reuse, 0x2 ;  /* 0x000000032e327211 */ /* 0x080fe200078810ff */
[----:B------:R-:W-:Y:S01]  /*7460*/  IMAD R49, R113, R44, RZ ;  /* 0x0000002c71317224 */ /* 0x000fe200078e02ff */
[----:B---3--:R-:W-:-:S02]  /*7470*/  LEA R52, P5, R47, R3, 0x2 ;  /* 0x000000032f347211 */ /* 0x008fc400078a10ff */
[-C--:B------:R-:W-:Y:S02]  /*7480*/  LEA.HI.X.SX32 R51, R46, R2.reuse, 0x2, P4 ;  /* 0x000000022e337211 */ /* 0x080fe400020f16ff */
[CC--:B------:R-:W-:Y:S02]  /*7490*/  LEA R54, P3, R48.reuse, R3.reuse, 0x2 ;  /* 0x0000000330367211 */ /* 0x0c0fe400078610ff */
[-C--:B------:R-:W-:Y:S02]  /*74a0*/  LEA R56, P4, R49, R3.reuse, 0x2 ;  /* 0x0000000331387211 */ /* 0x080fe400078810ff */
[-C--:B------:R-:W-:Y:S02]  /*74b0*/  LEA.HI.X.SX32 R53, R47, R2.reuse, 0x2, P5 ;  /* 0x000000022f357211 */ /* 0x080fe400028f16ff */
[----:B------:R-:W-:Y:S01]  /*74c0*/  LEA R58, P5, R59, R3, 0x2 ;  /* 0x000000033b3a7211 */ /* 0x000fe200078a10ff */
[----:B------:R-:W2:Y:S01]  /*74d0*/  LDS.128 R32, [R0] ;  /* 0x0000000000207984 */ /* 0x000ea20000000c00 */
[----:B------:R-:W-:-:S02]  /*74e0*/  LEA.HI.X.SX32 R55, R48, R2, 0x2, P3 ;  /* 0x0000000230377211 */ /* 0x000fc400018f16ff */
[----:B------:R-:W-:Y:S01]  /*74f0*/  LEA.HI.X.SX32 R57, R49, R2, 0x2, P4 ;  /* 0x0000000231397211 */ /* 0x000fe200020f16ff */
[----:B------:R-:W-:Y:S01]  /*7500*/  LDS.128 R24, [R0+0x800] ;  /* 0x0008000000187984 */ /* 0x000fe20000000c00 */
[----:B------:R-:W-:Y:S01]  /*7510*/  BAR.SYNC.DEFER_BLOCKING 0x0 ;  /* 0x0000000000007b1d */ /* 0x000fe20000010000 */
[-C--:B------:R-:W-:Y:S01]  /*7520*/  LEA R90, P3, R60, R3.reuse, 0x2 ;  /* 0x000000033c5a7211 */ /* 0x080fe200078610ff */
[----:B------:R-:W-:Y:S01]  /*7530*/  IMAD R49, R117, R44, RZ ;  /* 0x0000002c75317224 */ /* 0x000fe200078e02ff */
[-C--:B------:R-:W-:Y:S02]  /*7540*/  LEA R92, P4, R62, R3.reuse, 0x2 ;  /* 0x000000033e5c7211 */ /* 0x080fe400078810ff */
[-C--:B------:R-:W-:Y:S02]  /*7550*/  LEA.HI.X.SX32 R59, R59, R2.reuse, 0x2, P5 ;  /* 0x000000023b3b7211 */ /* 0x080fe400028f16ff */
[----:B------:R-:W-:Y:S02]  /*7560*/  LEA R94, P5, R64, R3, 0x2 ;  /* 0x00000003405e7211 */ /* 0x000fe400078a10ff */
[----:B------:R-:W-:-:S02]  /*7570*/  LEA.HI.X.SX32 R91, R60, R2, 0x2, P3 ;  /* 0x000000023c5b7211 */ /* 0x000fc400018f16ff */
[-C--:B------:R-:W-:Y:S02]  /*7580*/  LEA.HI.X.SX32 R93, R62, R2.reuse, 0x2, P4 ;  /* 0x000000023e5d7211 */ /* 0x080fe400020f16ff */
[-C--:B------:R-:W-:Y:S02]  /*7590*/  LEA R60, P4, R66, R3.reuse, 0x2 ;  /* 0x00000003423c7211 */ /* 0x080fe400078810ff */
[-C--:B------:R-:W-:Y:S02]  /*75a0*/  LEA.HI.X.SX32 R95, R64, R2.reuse, 0x2, P5 ;  /* 0x00000002405f7211 */ /* 0x080fe400028f16ff */
[-C--:B------:R-:W-:Y:S02]  /*75b0*/  LEA R46, P5, R45, R3.reuse, 0x2 ;  /* 0x000000032d2e7211 */ /* 0x080fe400078a10ff */
[----:B------:R-:W-:Y:S02]  /*75c0*/  ISETP.LT.AND P3, PT, R117, UR11, !P0 ;  /* 0x0000000b75007c0c */ /* 0x000fe4000c761270 */
[-C--:B------:R-:W-:Y:S01]  /*75d0*/  LEA.HI.X.SX32 R47, R45, R2.reuse, 0x2, P5 ;  /* 0x000000022d2f7211 */ /* 0x080fe200028f16ff */
[----:B------:R-:W-:Y:S01]  /*75e0*/  IMAD R45, R44, 0x20, R45 ;  /* 0x000000202c2d7824 */ /* 0x000fe200078e022d */
[C---:B------:R-:W-:Y:S01]  /*75f0*/  LEA R48, P5, R49.reuse, R3, 0x2 ;  /* 0x0000000331307211 */ /* 0x040fe200078a10ff */
[----:B------:R3:W-:Y:S03]  /*7600*/  STS.128 [R88], R120 ;  /* 0x0000007858007388 */ /* 0x0007e60000000c00 */
[----:B------:R-:W-:-:S02]  /*7610*/  LEA.HI.X.SX32 R49, R49, R2, 0x2, P5 ;  /* 0x0000000231317211 */ /* 0x000fc400028f16ff */
[----:B------:R-:W-:Y:S01]  /*7620*/  ISETP.LT.AND P5, PT, R115, UR11, !P0 ;  /* 0x0000000b73007c0c */ /* 0x000fe2000c7a1270 */
[----:B---3--:R-:W-:Y:S01]  /*7630*/  IMAD.MOV.U32 R120, RZ, RZ, R61 ;  /* 0x000000ffff787224 */ /* 0x008fe200078e003d */
[-C--:B------:R-:W-:Y:S01]  /*7640*/  LEA.HI.X.SX32 R61, R66, R2.reuse, 0x2, P4 ;  /* 0x00000002423d7211 */ /* 0x080fe200020f16ff */
[----:B------:R-:W-:Y:S01]  /*7650*/  IMAD.MOV.U32 R121, RZ, RZ, R63 ;  /* 0x000000ffff797224 */ /* 0x000fe200078e003f */
[CC--:B------:R-:W-:Y:S01]  /*7660*/  LEA R62, P4, R68.reuse, R3.reuse, 0x2 ;  /* 0x00000003443e7211 */ /* 0x0c0fe200078810ff */
[----:B------:R-:W-:Y:S02]  /*7670*/  IMAD.MOV.U32 R122, RZ, RZ, R65 ;  /* 0x000000ffff7a7224 */ /* 0x000fe400078e0041 */
[----:B------:R-:W-:Y:S01]  /*7680*/  IMAD.MOV.U32 R123, RZ, RZ, R67 ;  /* 0x000000ffff7b7224 */ /* 0x000fe200078e0043 */
[----:B------:R-:W-:Y:S02]  /*7690*/  LEA.HI.X.SX32 R63, R68, R2, 0x2, P4 ;  /* 0x00000002443f7211 */ /* 0x000fe400020f16ff */
[----:B------:R-:W-:-:S02]  /*76a0*/  LEA R64, P4, R70, R3, 0x2 ;  /* 0x0000000346407211 */ /* 0x000fc400078810ff */
[----:B------:R-:W-:Y:S02]  /*76b0*/  STS.128 [R88+0x400], R120 ;  /* 0x0004007858007388 */ /* 0x000fe40000000c00 */
[----:B------:R-:W-:Y:S01]  /*76c0*/  LEA.HI.X.SX32 R65, R70, R2, 0x2, P4 ;  /* 0x0000000246417211 */ /* 0x000fe200020f16ff */
[----:B------:R-:W-:Y:S01]  /*76d0*/  BAR.SYNC.DEFER_BLOCKING 0x0 ;  /* 0x0000000000007b1d */ /* 0x000fe20000010000 */
[----:B------:R-:W-:-:S05]  /*76e0*/  ISETP.LT.AND P4, PT, R113, UR11, !P0 ;  /* 0x0000000b71007c0c */ /* 0x000fca000c781270 */
[----:B------:R3:W-:Y:S01]  /*76f0*/  @P2 STG.E desc[UR20][R46.64], R76 ;  /* 0x0000004c2e002986 */ /* 0x0007e2000c101914 */
[----:B------:R-:W-:-:S03]  /*7700*/  ISETP.LT.AND P2, PT, R111, UR11, !P0 ;  /* 0x0000000b6f007c0c */ /* 0x000fc6000c741270 */
[----:B------:R-:W-:Y:S01]  /*7710*/  @P3 STG.E desc[UR20][R48.64], R77 ;  /* 0x0000004d30003986 */ /* 0x000fe2000c101914 */
[----:B------:R-:W-:-:S03]  /*7720*/  ISETP.LT.AND P3, PT, R109, UR11, !P0 ;  /* 0x0000000b6d007c0c */ /* 0x000fc6000c761270 */
[----:B------:R2:W-:Y:S01]  /*7730*/  @P1 STG.E desc[UR20][R50.64], R78 ;  /* 0x0000004e32001986 */ /* 0x0005e2000c101914 */
[----:B------:R-:W-:-:S03]  /*7740*/  ISETP.LT.AND P1, PT, R107, UR11, !P0 ;  /* 0x0000000b6b007c0c */ /* 0x000fc6000c721270 */
[----:B------:R4:W-:Y:S01]  /*7750*/  @P6 STG.E desc[UR20][R52.64], R79 ;  /* 0x0000004f34006986 */ /* 0x0009e2000c101914 */
[----:B------:R-:W-:Y:S01]  /*7760*/  ISETP.LT.AND P6, PT, R105, UR11, !P0 ;  /* 0x0000000b69007c0c */ /* 0x000fe2000c7c1270 */
[----:B---3--:R-:W-:Y:S01]  /*7770*/  IMAD R47, R97, R44, RZ ;  /* 0x0000002c612f7224 */ /* 0x008fe200078e02ff */
[----:B------:R-:W-:Y:S01]  /*7780*/  LOP3.LUT R46, R69, 0x20, RZ, 0xfc, !PT ;  /* 0x00000020452e7812 */ /* 0x000fe200078efcff */
[----:B-1----:R1:W-:Y:S01]  /*7790*/  @P5 STG.E desc[UR20][R54.64], R80 ;  /* 0x0000005036005986 */ /* 0x0023e2000c101914 */
[----:B------:R-:W-:-:S03]  /*77a0*/  ISETP.LT.AND P5, PT, R103, UR11, !P0 ;  /* 0x0000000b67007c0c */ /* 0x000fc6000c7a1270 */
[----:B------:R-:W-:Y:S01]  /*77b0*/  @P4 STG.E desc[UR20][R56.64], R81 ;  /* 0x0000005138004986 */ /* 0x000fe2000c101914 */
[----:B------:R-:W-:Y:S02]  /*77c0*/  ISETP.LT.AND P4, PT, R101, UR11, !P0 ;  /* 0x0000000b65007c0c */ /* 0x000fe4000c781270 */
[----:B--2---:R-:W-:Y:S01]  /*77d0*/  LOP3.LUT R51, R69, 0x22, RZ, 0xfc, !PT ;  /* 0x0000002245337812 */ /* 0x004fe200078efcff */
[----:B------:R-:W-:Y:S01]  /*77e0*/  @P2 STG.E desc[UR20][R58.64], R82 ;  /* 0x000000523a002986 */ /* 0x000fe2000c101914 */
[----:B------:R-:W-:Y:S02]  /*77f0*/  ISETP.LT.AND P2, PT, R99, UR11, !P0 ;  /* 0x0000000b63007c0c */ /* 0x000fe4000c741270 */
[C---:B----4-:R-:W-:Y:S01]  /*7800*/  LOP3.LUT R52, R69.reuse, 0x24, RZ, 0xfc, !PT ;  /* 0x0000002445347812 */ /* 0x050fe200078efcff */
[----:B------:R-:W-:Y:S01]  /*7810*/  @P3 STG.E desc[UR20][R90.64], R83 ;  /* 0x000000535a003986 */ /* 0x000fe2000c101914 */
[----:B------:R-:W-:Y:S01]  /*7820*/  ISETP.LT.AND P3, PT, R46, UR11, !P0 ;  /* 0x0000000b2e007c0c */ /* 0x000fe2000c761270 */
[----:B-1----:R-:W-:Y:S01]  /*7830*/  IMAD R55, R44, 0x2, R45 ;  /* 0x000000022c377824 */ /* 0x002fe200078e022d */
[----:B------:R-:W-:Y:S01]  /*7840*/  LOP3.LUT R53, R69, 0x26, RZ, 0xfc, !PT ;  /* 0x0000002645357812 */ /* 0x000fe200078efcff */
[----:B------:R-:W-:Y:S01]  /*7850*/  @P1 STG.E desc[UR20][R92.64], R84 ;  /* 0x000000545c001986 */ /* 0x000fe2000c101914 */
[----:B------:R-:W-:-:S02]  /*7860*/  ISETP.LT.AND P1, PT, R97, UR11, !P0 ;  /* 0x0000000b61007c0c */ /* 0x000fc4000c721270 */
[----:B------:R-:W-:Y:S01]  /*7870*/  LOP3.LUT R54, R69, 0x28, RZ, 0xfc, !PT ;  /* 0x0000002845367812 */ /* 0x000fe200078efcff */
[----:B------:R-:W-:Y:S01]  /*7880*/  @P6 STG.E desc[UR20][R94.64], R85 ;  /* 0x000000555e006986 */ /* 0x000fe2000c101914 */
[----:B------:R-:W-:-:S03]  /*7890*/  ISETP.LT.AND P6, PT, R53, UR11, !P0 ;  /* 0x0000000b35007c0c */ /* 0x000fc6000c7c1270 */
[----:B------:R-:W-:Y:S01]  /*78a0*/  @P5 STG.E desc[UR20][R60.64], R86 ;  /* 0x000000563c005986 */ /* 0x000fe2000c101914 */
[----:B------:R-:W-:-:S03]  /*78b0*/  LEA R46, P5, R47, R3, 0x2 ;  /* 0x000000032f2e7211 */ /* 0x000fc600078a10ff */
[----:B------:R-:W-:Y:S01]  /*78c0*/  @P4 STG.E desc[UR20][R62.64], R87 ;  /* 0x000000573e004986 */ /* 0x000fe2000c101914 */
[----:B------:R-:W-:Y:S02]  /*78d0*/  LEA.HI.X.SX32 R47, R47, R2, 0x2, P5 ;  /* 0x000000022f2f7211 */ /* 0x000fe400028f16ff */
[----:B------:R-:W-:Y:S01]  /*78e0*/  ISETP.LT.AND P5, PT, R71, UR11, !P0 ;  /* 0x0000000b47007c0c */ /* 0x000fe2000c7a1270 */
[----:B-----5:R-:W-:Y:S01]  /*78f0*/  @P2 STG.E desc[UR20][R64.64], R72 ;  /* 0x0000004840002986 */ /* 0x020fe2000c101914 */
[C---:B------:R-:W-:Y:S01]  /*7900*/  ISETP.LT.AND P2, PT, R89.reuse, UR11, !P0 ;  /* 0x0000000b59007c0c */ /* 0x040fe2000c741270 */
[-C--:B------:R-:W-:Y:S02]  /*7910*/  IMAD R89, R89, R44.reuse, RZ ;  /* 0x0000002c59597224 */ /* 0x080fe400078e02ff */
[----:B------:R-:W-:Y:S01]  /*7920*/  IMAD R71, R71, R44, RZ ;  /* 0x0000002c47477224 */ /* 0x000fe200078e02ff */
[----:B------:R1:W-:Y:S02]  /*7930*/  @P1 STG.E desc[UR20][R46.64], R73 ;  /* 0x000000492e001986 */ /* 0x0003e4000c101914 */
[----:B------:R-:W-:-:S02]  /*7940*/  LEA R48, P1, R89, R3, 0x2 ;  /* 0x0000000359307211 */ /* 0x000fc400078210ff */
[-C--:B------:R-:W-:Y:S02]  /*7950*/  LEA R50, P4, R71, R3.reuse, 0x2 ;  /* 0x0000000347327211 */ /* 0x080fe400078810ff */
[-C--:B------:R-:W-:Y:S02]  /*7960*/  LEA.HI.X.SX32 R49, R89, R2.reuse, 0x2, P1 ;  /* 0x0000000259317211 */ /* 0x080fe400008f16ff */
[----:B------:R-:W-:Y:S02]  /*7970*/  ISETP.LT.AND P1, PT, R51, UR11, !P0 ;  /* 0x0000000b33007c0c */ /* 0x000fe4000c721270 */
[----:B------:R-:W-:Y:S01]  /*7980*/  LEA.HI.X.SX32 R51, R71, R2, 0x2, P4 ;  /* 0x0000000247337211 */ /* 0x000fe200020f16ff */
[----:B------:R2:W-:Y:S01]  /*7990*/  @P2 STG.E desc[UR20][R48.64], R74 ;  /* 0x0000004a30002986 */ /* 0x0005e2000c101914 */
[----:B------:R-:W-:Y:S02]  /*79a0*/  ISETP.LT.AND P4, PT, R52, UR11, !P0 ;  /* 0x0000000b34007c0c */ /* 0x000fe4000c781270 */
[-C--:B-1----:R-:W-:Y:S01]  /*79b0*/  LEA R46, P2, R45, R3.reuse, 0x2 ;  /* 0x000000032d2e7211 */ /* 0x082fe200078410ff */
[----:B------:R1:W-:Y:S01]  /*79c0*/  @P5 STG.E desc[UR20][R50.64], R75 ;  /* 0x0000004b32005986 */ /* 0x0003e2000c101914 */
[----:B------:R-:W-:-:S02]  /*79d0*/  LEA R52, P5, R55, R3, 0x2 ;  /* 0x0000000337347211 */ /* 0x000fc400078a10ff */
[-C--:B------:R-:W-:Y:S02]  /*79e0*/  LEA.HI.X.SX32 R47, R45, R2.reuse, 0x2, P2 ;  /* 0x000000022d2f7211 */ /* 0x080fe400010f16ff */
[----:B------:R-:W-:Y:S01]  /*79f0*/  LEA.HI.X.SX32 R53, R55, R2, 0x2, P5 ;  /* 0x0000000237357211 */ /* 0x000fe200028f16ff */
[----:B------:R-:W-:Y:S01]  /*7a00*/  IMAD R55, R44, 0x2, R55 ;  /* 0x000000022c377824 */ /* 0x000fe200078e0237 */
[----:B------:R-:W-:Y:S01]  /*7a10*/  ISETP.LT.AND P2, PT, R54, UR11, !P0 ;  /* 0x0000000b36007c0c */ /* 0x000fe2000c741270 */
[----:B------:R3:W-:Y:S01]  /*7a20*/  @P3 STG.E desc[UR20][R46.64], R40 ;  /* 0x000000282e003986 */ /* 0x0007e2000c101914 */
[----:B------:R-:W-:Y:S01]  /*7a30*/  LOP3.LUT R54, R69, 0x2c, RZ, 0xfc, !PT ;  /* 0x0000002c45367812 */ /* 0x000fe200078efcff */
[----:B------:R-:W-:Y:S02]  /*7a40*/  IMAD R45, R44, 0x2, R55 ;  /* 0x000000022c2d7824 */ /* 0x000fe400078e0237 */
[----:B------:R4:W-:Y:S01]  /*7a50*/  @P1 STG.E desc[UR20][R52.64], R41 ;  /* 0x0000002934001986 */ /* 0x0009e2000c101914 */
[----:B--2---:R-:W-:-:S02]  /*7a60*/  LEA R48, P1, R55, R3, 0x2 ;  /* 0x0000000337307211 */ /* 0x004fc400078210ff */
[----:B-1----:R-:W-:Y:S02]  /*7a70*/  LOP3.LUT R51, R69, 0x2a, RZ, 0xfc, !PT ;  /* 0x0000002a45337812 */ /* 0x002fe400078efcff */
[----:B------:R-:W-:Y:S02]  /*7a80*/  LEA R50, P3, R45, R3, 0x2 ;  /* 0x000000032d327211 */ /* 0x000fe400078610ff */
[-C--:B------:R-:W-:Y:S01]  /*7a90*/  LEA.HI.X.SX32 R49, R55, R2.reuse, 0x2, P1 ;  /* 0x0000000237317211 */ /* 0x080fe200008f16ff */
[C---:B------:R-:W-:Y:S01]  /*7aa0*/  IMAD R55, R44.reuse, 0x2, R45 ;  /* 0x000000022c377824 */ /* 0x040fe200078e022d */
[----:B------:R-:W-:Y:S02]  /*7ab0*/  ISETP.LT.AND P5, PT, R51, UR11, !P0 ;  /* 0x0000000b33007c0c */ /* 0x000fe4000c7a1270 */
[----:B------:R-:W-:Y:S01]  /*7ac0*/  LEA.HI.X.SX32 R51, R45, R2, 0x2, P3 ;  /* 0x000000022d337211 */ /* 0x000fe200018f16ff */
[----:B------:R-:W-:Y:S01]  /*7ad0*/  IMAD R45, R44, 0x2, R55 ;  /* 0x000000022c2d7824 */ /* 0x000fe200078e0237 */
[----:B------:R1:W-:Y:S01]  /*7ae0*/  @P4 STG.E desc[UR20][R48.64], R42 ;  /* 0x0000002a30004986 */ /* 0x0003e2000c101914 */
[----:B---3--:R-:W-:-:S02]  /*7af0*/  LOP3.LUT R47, R69, 0x2e, RZ, 0xfc, !PT ;  /* 0x0000002e452f7812 */ /* 0x008fc400078efcff */
[-C--:B------:R-:W-:Y:S01]  /*7b00*/  LEA R40, P3, R55, R3.reuse, 0x2 ;  /* 0x0000000337287211 */ /* 0x080fe200078610ff */
[----:B------:R2:W-:Y:S01]  /*7b10*/  @P6 STG.E desc[UR20][R50.64], R43 ;  /* 0x0000002b32006986 */ /* 0x0005e2000c101914 */
[-C--:B------:R-:W-:Y:S02]  /*7b20*/  LEA R46, P6, R45, R3.reuse, 0x2 ;  /* 0x000000032d2e7211 */ /* 0x080fe400078c10ff */
[----:B------:R-:W-:Y:S02]  /*7b30*/  ISETP.LT.AND P4, PT, R47, UR11, !P0 ;  /* 0x0000000b2f007c0c */ /* 0x000fe4000c781270 */
[-C--:B----4-:R-:W-:Y:S02]  /*7b40*/  LEA.HI.X.SX32 R41, R55, R2.reuse, 0x2, P3 ;  /* 0x0000000237297211 */ /* 0x090fe400018f16ff */
[----:B------:R-:W-:Y:S01]  /*7b50*/  LEA.HI.X.SX32 R47, R45, R2, 0x2, P6 ;  /* 0x000000022d2f7211 */ /* 0x000fe200030f16ff */
[----:B------:R-:W-:Y:S01]  /*7b60*/  IMAD R45, R44, 0x2, R45 ;  /* 0x000000022c2d7824 */ /* 0x000fe200078e022d */
[----:B------:R-:W-:Y:S01]  /*7b70*/  LOP3.LUT R52, R69, 0x30, RZ, 0xfc, !PT ;  /* 0x0000003045347812 */ /* 0x000fe200078efcff */
[----:B------:R-:W-:Y:S01]  /*7b80*/  @P2 STG.E desc[UR20][R40.64], R36 ;  /* 0x0000002428002986 */ /* 0x000fe2000c101914 */
[----:B------:R-:W-:Y:S01]  /*7b90*/  ISETP.LT.AND P1, PT, R54, UR11, !P0 ;  /* 0x0000000b36007c0c */ /* 0x000fe2000c721270 */
[----:B-1----:R-:W-:Y:S01]  /*7ba0*/  IMAD R49, R44, 0x2, R45 ;  /* 0x000000022c317824 */ /* 0x002fe200078e022d */
[----:B------:R-:W-:Y:S01]  /*7bb0*/  LEA R42, P2, R45, R3, 0x2 ;  /* 0x000000032d2a7211 */ /* 0x000fe200078410ff */
[----:B------:R1:W-:Y:S01]  /*7bc0*/  @P5 STG.E desc[UR20][R46.64], R37 ;  /* 0x000000252e005986 */ /* 0x0003e2000c101914 */
[----:B------:R-:W-:-:S02]  /*7bd0*/  ISETP.LT.AND P3, PT, R52, UR11, !P0 ;  /* 0x0000000b34007c0c */ /* 0x000fc4000c761270 */
[-C--:B--2---:R-:W-:Y:S01]  /*7be0*/  LEA.HI.X.SX32 R43, R45, R2.reuse, 0x2, P2 ;  /* 0x000000022d2b7211 */ /* 0x084fe200010f16ff */
[C---:B------:R-:W-:Y:S01]  /*7bf0*/  IMAD R45, R44.reuse, 0x2, R49 ;  /* 0x000000022c2d7824 */ /* 0x040fe200078e0231 */
[----:B------:R-:W2:Y:S01]  /*7c00*/  LDS.128 R52, [R0] ;  /* 0x0000000000347984 */ /* 0x000ea20000000c00 */
[----:B------:R-:W-:Y:S02]  /*7c10*/  LEA R48, P6, R49, R3, 0x2 ;  /* 0x0000000331307211 */ /* 0x000fe400078c10ff */
[----:B------:R-:W-:Y:S02]  /*7c20*/  LOP3.LUT R51, R69, 0x32, RZ, 0xfc, !PT ;  /* 0x0000003245337812 */ /* 0x000fe400078efcff */
[----:B------:R-:W-:Y:S01]  /*7c30*/  LEA.HI.X.SX32 R49, R49, R2, 0x2, P6 ;  /* 0x0000000231317211 */ /* 0x000fe200030f16ff */
[----:B------:R3:W-:Y:S01]  /*7c40*/  @P1 STG.E desc[UR20][R42.64], R38 ;  /* 0x000000262a001986 */ /* 0x0007e2000c101914 */
[----:B-1----:R-:W-:Y:S01]  /*7c50*/  IMAD R47, R44, 0x2, R45 ;  /* 0x000000022c2f7824 */ /* 0x002fe200078e022d */
[----:B------:R-:W-:-:S02]  /*7c60*/  ISETP.LT.AND P5, PT, R51, UR11, !P0 ;  /* 0x0000000b33007c0c */ /* 0x000fc4000c7a1270 */
[----:B------:R-:W-:Y:S01]  /*7c70*/  LOP3.LUT R41, R69, 0x36, RZ, 0xfc, !PT ;  /* 0x0000003645297812 */ /* 0x000fe200078efcff */
[----:B------:R1:W-:Y:S01]  /*7c80*/  @P4 STG.E desc[UR20][R48.64], R39 ;  /* 0x0000002730004986 */ /* 0x0003e2000c101914 */
[-C--:B------:R-:W-:Y:S02]  /*7c90*/  LEA R40, P6, R47, R3.reuse, 0x2 ;  /* 0x000000032f287211 */ /* 0x080fe400078c10ff */
[----:B------:R-:W-:Y:S02]  /*7ca0*/  LEA R36, P1, R45, R3, 0x2 ;  /* 0x000000032d247211 */ /* 0x000fe400078210ff */
[----:B------:R-:W-:Y:S02]  /*7cb0*/  ISETP.LT.AND P4, PT, R41, UR11, !P0 ;  /* 0x0000000b29007c0c */ /* 0x000fe4000c781270 */
[----:B------:R-:W-:Y:S02]  /*7cc0*/  LOP3.LUT R50, R69, 0x34, RZ, 0xfc, !PT ;  /* 0x0000003445327812 */ /* 0x000fe400078efcff */
[-C--:B------:R-:W-:Y:S01]  /*7cd0*/  LEA.HI.X.SX32 R41, R47, R2.reuse, 0x2, P6 ;  /* 0x000000022f297211 */ /* 0x080fe200030f16ff */
[----:B------:R-:W-:Y:S01]  /*7ce0*/  IMAD R47, R44, 0x2, R47 ;  /* 0x000000022c2f7824 */ /* 0x000fe200078e022f */
[----:B------:R-:W-:-:S02]  /*7cf0*/  LEA.HI.X.SX32 R37, R45, R2, 0x2, P1 ;  /* 0x000000022d257211 */ /* 0x000fc400008f16ff */
[----:B------:R-:W-:Y:S01]  /*7d00*/  ISETP.LT.AND P2, PT, R50, UR11, !P0 ;  /* 0x0000000b32007c0c */ /* 0x000fe2000c741270 */
[C---:B---3--:R-:W-:Y:S01]  /*7d10*/  IMAD R43, R44.reuse, 0x2, R47 ;  /* 0x000000022c2b7824 */ /* 0x048fe200078e022f */
[----:B------:R-:W-:Y:S01]  /*7d20*/  LOP3.LUT R45, R69, 0x3a, RZ, 0xfc, !PT ;  /* 0x0000003a452d7812 */ /* 0x000fe200078efcff */
[----:B------:R3:W-:Y:S01]  /*7d30*/  @P3 STG.E desc[UR20][R36.64], R32 ;  /* 0x0000002024003986 */ /* 0x0007e2000c101914 */
[-C--:B------:R-:W-:Y:S02]  /*7d40*/  LEA R38, P3, R47, R3.reuse, 0x2 ;  /* 0x000000032f267211 */ /* 0x080fe400078610ff */
[----:B------:R-:W-:Y:S01]  /*7d50*/  LOP3.LUT R46, R69, 0x38, RZ, 0xfc, !PT ;  /* 0x00000038452e7812 */ /* 0x000fe200078efcff */
[----:B------:R4:W-:Y:S01]  /*7d60*/  @P5 STG.E desc[UR20][R40.64], R33 ;  /* 0x0000002128005986 */ /* 0x0009e2000c101914 */
[----:B------:R-:W-:Y:S01]  /*7d70*/  ISETP.LT.AND P5, PT, R45, UR11, !P0 ;  /* 0x0000000b2d007c0c */ /* 0x000fe2000c7a1270 */
[----:B------:R-:W-:Y:S01]  /*7d80*/  IMAD R45, R44, 0x2, R43 ;  /* 0x000000022c2d7824 */ /* 0x000fe200078e022b */
[----:B------:R-:W-:-:S02]  /*7d90*/  LEA R42, P6, R43, R3, 0x2 ;  /* 0x000000032b2a7211 */ /* 0x000fc400078c10ff */
[-C--:B-1----:R-:W-:Y:S02]  /*7da0*/  LEA.HI.X.SX32 R39, R47, R2.reuse, 0x2, P3 ;  /* 0x000000022f277211 */ /* 0x082fe400018f16ff */
[----:B------:R-:W-:Y:S02]  /*7db0*/  ISETP.LT.AND P1, PT, R46, UR11, !P0 ;  /* 0x0000000b2e007c0c */ /* 0x000fe4000c721270 */
[----:B------:R-:W-:Y:S01]  /*7dc0*/  LEA.HI.X.SX32 R43, R43, R2, 0x2, P6 ;  /* 0x000000022b2b7211 */ /* 0x000fe200030f16ff */
[----:B------:R1:W-:Y:S01]  /*7dd0*/  @P2 STG.E desc[UR20][R38.64], R34 ;  /* 0x0000002226002986 */ /* 0x0003e2000c101914 */
[----:B---3--:R-:W-:Y:S01]  /*7de0*/  LOP3.LUT R37, R69, 0x3e, RZ, 0xfc, !PT ;  /* 0x0000003e45257812 */ /* 0x008fe200078efcff */
[----:B----4-:R-:W-:Y:S01]  /*7df0*/  IMAD R41, R44, 0x2, R45 ;  /* 0x000000022c297824 */ /* 0x010fe200078e022d */
[----:B------:R-:W-:Y:S01]  /*7e00*/  LEA R32, P2, R45, R3, 0x2 ;  /* 0x000000032d207211 */ /* 0x000fe200078410ff */
[----:B------:R3:W-:Y:S01]  /*7e10*/  @P4 STG.E desc[UR20][R42.64], R35 ;  /* 0x000000232a004986 */ /* 0x0007e2000c101914 */
[----:B------:R-:W-:-:S02]  /*7e20*/  ISETP.LT.AND P4, PT, R37, UR11, !P0 ;  /* 0x0000000b25007c0c */ /* 0x000fc4000c781270 */
[-C--:B------:R-:W-:Y:S02]  /*7e30*/  LEA R36, P6, R41, R3.reuse, 0x2 ;  /* 0x0000000329247211 */ /* 0x080fe400078c10ff */
[-C--:B------:R-:W-:Y:S02]  /*7e40*/  LEA.HI.X.SX32 R33, R45, R2.reuse, 0x2, P2 ;  /* 0x000000022d217211 */ /* 0x080fe400010f16ff */
[----:B------:R-:W-:Y:S01]  /*7e50*/  LEA.HI.X.SX32 R37, R41, R2, 0x2, P6 ;  /* 0x0000000229257211 */ /* 0x000fe200030f16ff */
[C---:B------:R-:W-:Y:S01]  /*7e60*/  IMAD R41, R44.reuse, 0x2, R41 ;  /* 0x000000022c297824 */ /* 0x040fe200078e0229 */
[C---:B------:R-:W-:Y:S01]  /*7e70*/  LOP3.LUT R46, R69.reuse, 0x3c, RZ, 0xfc, !PT ;  /* 0x0000003c452e7812 */ /* 0x040fe200078efcff */
[----:B--2---:R-:W-:Y:S01]  /*7e80*/  @P1 STG.E desc[UR20][R32.64], R52 ;  /* 0x0000003420001986 */ /* 0x004fe2000c101914 */
[----:B------:R-:W-:Y:S01]  /*7e90*/  LOP3.LUT R40, R69, 0x40, RZ, 0xfc, !PT ;  /* 0x0000004045287812 */ /* 0x000fe200078efcff */
[----:B-1----:R-:W-:Y:S01]  /*7ea0*/  IMAD R39, R44, 0x2, R41 ;  /* 0x000000022c277824 */ /* 0x002fe200078e0229 */
[----:B------:R-:W-:Y:S01]  /*7eb0*/  LEA R34, P1, R41, R3, 0x2 ;  /* 0x0000000329227211 */ /* 0x000fe200078210ff */
[----:B------:R1:W-:Y:S01]  /*7ec0*/  @P5 STG.E desc[UR20][R36.64], R53 ;  /* 0x0000003524005986 */ /* 0x0003e2000c101914 */
[----:B------:R-:W-:-:S02]  /*7ed0*/  ISETP.LT.AND P3, PT, R46, UR11, !P0 ;  /* 0x0000000b2e007c0c */ /* 0x000fc4000c761270 */
[-C--:B---3--:R-:W-:Y:S01]  /*7ee0*/  LEA.HI.X.SX32 R35, R41, R2.reuse, 0x2, P1 ;  /* 0x0000000229237211 */ /* 0x088fe200008f16ff */
[C---:B------:R-:W-:Y:S01]  /*7ef0*/  IMAD R41, R44.reuse, 0x2, R39 ;  /* 0x000000022c297824 */ /* 0x040fe200078e0227 */
[----:B------:R-:W-:Y:S02]  /*7f00*/  LEA R38, P6, R39, R3, 0x2 ;  /* 0x0000000327267211 */ /* 0x000fe400078c10ff */
[----:B------:R-:W-:Y:S01]  /*7f10*/  LOP3.LUT R42, R69, 0x42, RZ, 0xfc, !PT ;  /* 0x00000042452a7812 */ /* 0x000fe200078efcff */
[----:B------:R-:W-:Y:S01]  /*7f20*/  IMAD R43, R44, 0x2, R41 ;  /* 0x000000022c2b7824 */ /* 0x000fe200078e0229 */
[----:B------:R-:W-:Y:S02]  /*7f30*/  ISETP.LT.AND P2, PT, R40, UR11, !P0 ;  /* 0x0000000b28007c0c */ /* 0x000fe4000c741270 */
[----:B------:R-:W-:Y:S02]  /*7f40*/  LEA.HI.X.SX32 R39, R39, R2, 0x2, P6 ;  /* 0x0000000227277211 */ /* 0x000fe400030f16ff */
[----:B------:R-:W-:Y:S01]  /*7f50*/  ISETP.LT.AND P5, PT, R42, UR11, !P0 ;  /* 0x0000000b2a007c0c */ /* 0x000fe2000c7a1270 */
[----:B------:R-:W-:Y:S01]  /*7f60*/  @P3 STG.E desc[UR20][R34.64], R54 ;  /* 0x0000003622003986 */ /* 0x000fe2000c101914 */
[----:B-1----:R-:W-:-:S02]  /*7f70*/  LOP3.LUT R37, R69, 0x46, RZ, 0xfc, !PT ;  /* 0x0000004645257812 */ /* 0x002fc400078efcff */
[-C--:B------:R-:W-:Y:S01]  /*7f80*/  LEA R36, P6, R43, R3.reuse, 0x2 ;  /* 0x000000032b247211 */ /* 0x080fe200078c10ff */
[----:B------:R1:W-:Y:S01]  /*7f90*/  @P4 STG.E desc[UR20][R38.64], R55 ;  /* 0x0000003726004986 */ /* 0x0003e2000c101914 */
[----:B------:R-:W-:Y:S02]  /*7fa0*/  LEA R32, P3, R41, R3, 0x2 ;  /* 0x0000000329207211 */ /* 0x000fe400078610ff */
[----:B------:R-:W-:Y:S02]  /*7fb0*/  ISETP.LT.AND P4, PT, R37, UR11, !P0 ;  /* 0x0000000b25007c0c */ /* 0x000fe4000c781270 */
[----:B------:R-:W-:Y:S02]  /*7fc0*/  LOP3.LUT R40, R69, 0x44, RZ, 0xfc, !PT ;  /* 0x0000004445287812 */ /* 0x000fe400078efcff */
[-C--:B------:R-:W-:Y:S01]  /*7fd0*/  LEA.HI.X.SX32 R37, R43, R2.reuse, 0x2, P6 ;  /* 0x000000022b257211 */ /* 0x080fe200030f16ff */
[----:B------:R-:W-:Y:S01]  /*7fe0*/  IMAD R43, R44, 0x2, R43 ;  /* 0x000000022c2b7824 */ /* 0x000fe200078e022b */
[----:B------:R-:W-:-:S02]  /*7ff0*/  LEA.HI.X.SX32 R33, R41, R2, 0x2, P3 ;  /* 0x0000000229217211 */ /* 0x000fc400018f16ff */
[----:B------:R-:W-:Y:S01]  /*8000*/  ISETP.LT.AND P1, PT, R40, UR11, !P0 ;  /* 0x0000000b28007c0c */ /* 0x000fe2000c721270 */
[C---:B-1----:R-:W-:Y:S01]  /*8010*/  IMAD R39, R44.reuse, 0x2, R43 ;  /* 0x000000022c277824 */ /* 0x042fe200078e022b */
        /* <DEDUP_REMOVED lines=8> */
[-C--:B------:R-:W-:Y:S02]  /*80a0*/  LEA.HI.X.SX32 R35, R43, R2.reuse, 0x2, P2 ;  /* 0x000000022b237211 */ /* 0x080fe400010f16ff */
[----:B------:R-:W-:Y:S02]  /*80b0*/  ISETP.LT.AND P3, PT, R40, UR11, !P0 ;  /* 0x0000000b28007c0c */ /* 0x000fe4000c761270 */
[----:B------:R-:W-:Y:S01]  /*80c0*/  LEA.HI.X.SX32 R39, R39, R2, 0x2, P6 ;  /* 0x0000000227277211 */ /* 0x000fe200030f16ff */
[----:B------:R3:W-:Y:S01]  /*80d0*/  @P1 STG.E desc[UR20][R34.64], R6 ;  /* 0x0000000622001986 */ /* 0x0007e2000c101914 */
[----:B-1----:R-:W-:Y:S01]  /*80e0*/  LOP3.LUT R33, R69, 0x4e, RZ, 0xfc, !PT ;  /* 0x0000004e45217812 */ /* 0x002fe200078efcff */
[----:B--2---:R-:W-:Y:S01]  /*80f0*/  IMAD R37, R44, 0x2, R41 ;  /* 0x000000022c257824 */ /* 0x004fe200078e0229 */
        /* <DEDUP_REMOVED lines=8> */
[----:B------:R-:W-:Y:S01]  /*8180*/  @P3 STG.E desc[UR20][R4.64], R8 ;  /* 0x0000000804003986 */ /* 0x000fe2000c101914 */
[----:B------:R-:W-:Y:S01]  /*8190*/  LOP3.LUT R36, R69, 0x50, RZ, 0xfc, !PT ;  /* 0x0000005045247812 */ /* 0x000fe200078efcff */
[----:B---3--:R-:W-:Y:S01]  /*81a0*/  IMAD R35, R44, 0x2, R37 ;  /* 0x000000022c237824 */ /* 0x008fe200078e0225 */
[----:B------:R-:W-:Y:S01]  /*81b0*/  ISETP.LT.AND P2, PT, R40, UR11, !P0 ;  /* 0x0000000b28007c0c */ /* 0x000fe2000c741270 */
[----:B------:R2:W-:Y:S01]  /*81c0*/  @P5 STG.E desc[UR20][R32.64], R9 ;  /* 0x0000000920005986 */ /* 0x0005e2000c101914 */
[----:B------:R-:W-:-:S02]  /*81d0*/  LEA R6, P3, R37, R3, 0x2 ;  /* 0x0000000325067211 */ /* 0x000fc400078610ff */
[----:B------:R-:W-:Y:S02]  /*81e0*/  LEA R34, P6, R35, R3, 0x2 ;  /* 0x0000000323227211 */ /* 0x000fe400078c10ff */
[-C--:B-1----:R-:W-:Y:S01]  /*81f0*/  LEA.HI.X.SX32 R7, R37, R2.reuse, 0x2, P3 ;  /* 0x0000000225077211 */ /* 0x082fe200018f16ff */
[----:B------:R-:W-:Y:S01]  /*8200*/  IMAD R37, R44, 0x2, R35 ;  /* 0x000000022c257824 */ /* 0x000fe200078e0223 */
[----:B------:R-:W-:Y:S02]  /*8210*/  ISETP.LT.AND P1, PT, R36, UR11, !P0 ;  /* 0x0000000b24007c0c */ /* 0x000fe4000c721270 */
[----:B------:R-:W-:Y:S02]  /*8220*/  LEA.HI.X.SX32 R35, R35, R2, 0x2, P6 ;  /* 0x0000000223237211 */ /* 0x000fe400030f16ff */
[C---:B------:R-:W-:Y:S01]  /*8230*/  LOP3.LUT R38, R69.reuse, 0x52, RZ, 0xfc, !PT ;  /* 0x0000005245267812 */ /* 0x040fe200078efcff */
[----:B--2---:R-:W-:Y:S01]  /*8240*/  IMAD R33, R44, 0x2, R37 ;  /* 0x000000022c217824 */ /* 0x004fe200078e0225 */
[----:B------:R-:W-:Y:S01]  /*8250*/  @P2 STG.E desc[UR20][R6.64], R10 ;  /* 0x0000000a06002986 */ /* 0x000fe2000c101914 */
[----:B------:R-:W-:-:S02]  /*8260*/  LOP3.LUT R9, R69, 0x56, RZ, 0xfc, !PT ;  /* 0x0000005645097812 */ /* 0x000fc400078efcff */
[-C--:B------:R-:W-:Y:S01]  /*8270*/  LEA R4, P2, R37, R3.reuse, 0x2 ;  /* 0x0000000325047211 */ /* 0x080fe200078410ff */
[----:B------:R1:W-:Y:S01]  /*8280*/  @P4 STG.E desc[UR20][R34.64], R11 ;  /* 0x0000000b22004986 */ /* 0x0003e2000c101914 */
[-C--:B------:R-:W-:Y:S02]  /*8290*/  LEA R8, P6, R33, R3.reuse, 0x2 ;  /* 0x0000000321087211 */ /* 0x080fe400078c10ff */
[----:B------:R-:W-:Y:S02]  /*82a0*/  ISETP.LT.AND P4, PT, R9, UR11, !P0 ;  /* 0x0000000b09007c0c */ /* 0x000fe4000c781270 */
[----:B------:R-:W-:Y:S02]  /*82b0*/  LOP3.LUT R36, R69, 0x54, RZ, 0xfc, !PT ;  /* 0x0000005445247812 */ /* 0x000fe400078efcff */
[-C--:B------:R-:W-:Y:S02]  /*82c0*/  LEA.HI.X.SX32 R5, R37, R2.reuse, 0x2, P2 ;  /* 0x0000000225057211 */ /* 0x080fe400010f16ff */
[----:B------:R-:W-:Y:S01]  /*82d0*/  LEA.HI.X.SX32 R9, R33, R2, 0x2, P6 ;  /* 0x0000000221097211 */ /* 0x000fe200030f16ff */
[----:B------:R-:W-:Y:S01]  /*82e0*/  IMAD R33, R44, 0x2, R33 ;  /* 0x000000022c217824 */ /* 0x000fe200078e0221 */
[----:B------:R-:W-:Y:S01]  /*82f0*/  ISETP.LT.AND P5, PT, R38, UR11, !P0 ;  /* 0x0000000b26007c0c */ /* 0x000fe2000c7a1270 */
[----:B------:R2:W-:Y:S01]  /*8300*/  @P1 STG.E desc[UR20][R4.64], R12 ;  /* 0x0000000c04001986 */ /* 0x0005e2000c101914 */
[----:B------:R-:W-:Y:S01]  /*8310*/  ISETP.LT.AND P3, PT, R36, UR11, !P0 ;  /* 0x0000000b24007c0c */ /* 0x000fe2000c761270 */
[----:B-1----:R-:W-:Y:S01]  /*8320*/  IMAD R11, R44, 0x2, R33 ;  /* 0x000000022c0b7824 */ /* 0x002fe200078e0221 */
[----:B------:R-:W-:-:S02]  /*8330*/  LEA R6, P1, R33, R3, 0x2 ;  /* 0x0000000321067211 */ /* 0x000fc400078210ff */
[----:B------:R-:W-:Y:S02]  /*8340*/  LOP3.LUT R32, R69, 0x58, RZ, 0xfc, !PT ;  /* 0x0000005845207812 */ /* 0x000fe400078efcff */
[-C--:B------:R-:W-:Y:S02]  /*8350*/  LEA R10, P6, R11, R3.reuse, 0x2 ;  /* 0x000000030b0a7211 */ /* 0x080fe400078c10ff */
[-C--:B------:R-:W-:Y:S01]  /*8360*/  LEA.HI.X.SX32 R7, R33, R2.reuse, 0x2, P1 ;  /* 0x0000000221077211 */ /* 0x080fe200008f16ff */
[----:B------:R-:W-:Y:S01]  /*8370*/  IMAD R33, R44, 0x2, R11 ;  /* 0x000000022c217824 */ /* 0x000fe200078e020b */
[----:B------:R-:W-:Y:S01]  /*8380*/  LEA.HI.X.SX32 R11, R11, R2, 0x2, P6 ;  /* 0x000000020b0b7211 */ /* 0x000fe200030f16ff */
[----:B------:R1:W-:Y:S01]  /*8390*/  @P5 STG.E desc[UR20][R8.64], R13 ;  /* 0x0000000d08005986 */ /* 0x0003e2000c101914 */
[----:B------:R-:W-:Y:S02]  /*83a0*/  ISETP.LT.AND P2, PT, R32, UR11, !P0 ;  /* 0x0000000b20007c0c */ /* 0x000fe4000c741270 */
[----:B------:R-:W-:Y:S01]  /*83b0*/  LOP3.LUT R34, R69, 0x5a, RZ, 0xfc, !PT ;  /* 0x0000005a45227812 */ /* 0x000fe200078efcff */
[----:B------:R3:W-:Y:S01]  /*83c0*/  @P3 STG.E desc[UR20][R6.64], R14 ;  /* 0x0000000e06003986 */ /* 0x0007e2000c101914 */
[----:B--2---:R-:W-:-:S02]  /*83d0*/  LEA R4, P3, R33, R3, 0x2 ;  /* 0x0000000321047211 */ /* 0x004fc400078610ff */
[----:B------:R-:W-:Y:S01]  /*83e0*/  LOP3.LUT R32, R69, 0x5c, RZ, 0xfc, !PT ;  /* 0x0000005c45207812 */ /* 0x000fe200078efcff */
[----:B------:R2:W-:Y:S01]  /*83f0*/  @P4 STG.E desc[UR20][R10.64], R15 ;  /* 0x0000000f0a004986 */ /* 0x0005e2000c101914 */
[----:B------:R-:W-:Y:S02]  /*8400*/  LEA.HI.X.SX32 R5, R33, R2, 0x2, P3 ;  /* 0x0000000221057211 */ /* 0x000fe400018f16ff */
[----:B------:R-:W-:Y:S01]  /*8410*/  ISETP.LT.AND P5, PT, R34, UR11, !P0 ;  /* 0x0000000b22007c0c */ /* 0x000fe2000c7a1270 */
[----:B-1----:R-:W-:Y:S01]  /*8420*/  IMAD R13, R44, 0x2, R33 ;  /* 0x000000022c0d7824 */ /* 0x002fe200078e0221 */
[----:B------:R-:W-:Y:S01]  /*8430*/  LOP3.LUT R9, R69, 0x5e, RZ, 0xfc, !PT ;  /* 0x0000005e45097812 */ /* 0x000fe200078efcff */
[----:B------:R1:W-:Y:S01]  /*8440*/  @P2 STG.E desc[UR20][R4.64], R16 ;  /* 0x0000001004002986 */ /* 0x0003e2000c101914 */
[----:B------:R-:W-:Y:S02]  /*8450*/  ISETP.LT.AND P1, PT, R32, UR11, !P0 ;  /* 0x0000000b20007c0c */ /* 0x000fe4000c721270 */
[----:B------:R-:W-:-:S02]  /*8460*/  LEA R8, P4, R13, R3, 0x2 ;  /* 0x000000030d087211 */ /* 0x000fc400078810ff */
[----:B------:R-:W-:Y:S02]  /*8470*/  ISETP.LT.AND P3, PT, R9, UR11, !P0 ;  /* 0x0000000b09007c0c */ /* 0x000fe4000c761270 */
[----:B------:R-:W-:Y:S01]  /*8480*/  LEA.HI.X.SX32 R9, R13, R2, 0x2, P4 ;  /* 0x000000020d097211 */ /* 0x000fe200020f16ff */
[C---:B------:R-:W-:Y:S01]  /*8490*/  IMAD R13, R44.reuse, 0x2, R13 ;  /* 0x000000022c0d7824 */ /* 0x040fe200078e020d */
[C---:B------:R-:W-:Y:S02]  /*84a0*/  LOP3.LUT R12, R69.reuse, 0x60, RZ, 0xfc, !PT ;  /* 0x00000060450c7812 */ /* 0x040fe400078efcff */
[----:B---3--:R-:W-:Y:S01]  /*84b0*/  LOP3.LUT R14, R69, 0x62, RZ, 0xfc, !PT ;  /* 0x00000062450e7812 */ /* 0x008fe200078efcff */
[----:B--2---:R-:W-:Y:S01]  /*84c0*/  IMAD R11, R44, 0x2, R13 ;  /* 0x000000022c0b7824 */ /* 0x004fe200078e020d */
[----:B------:R-:W-:Y:S01]  /*84d0*/  LEA R6, P2, R13, R3, 0x2 ;  /* 0x000000030d067211 */ /* 0x000fe200078410ff */
[----:B------:R2:W-:Y:S01]  /*84e0*/  @P5 STG.E desc[UR20][R8.64], R17 ;  /* 0x0000001108005986 */ /* 0x0005e2000c101914 */
[----:B------:R-:W-:-:S02]  /*84f0*/  ISETP.LT.AND P4, PT, R12, UR11, !P0 ;  /* 0x0000000b0c007c0c */ /* 0x000fc4000c781270 */
[-C--:B------:R-:W-:Y:S01]  /*8500*/  LEA.HI.X.SX32 R7, R13, R2.reuse, 0x2, P2 ;  /* 0x000000020d077211 */ /* 0x080fe200010f16ff */
[----:B------:R-:W-:Y:S01]  /*8510*/  IMAD R13, R44, 0x2, R11 ;  /* 0x000000022c0d7824 */ /* 0x000fe200078e020b */
[CC--:B------:R-:W-:Y:S02]  /*8520*/  LEA R10, P6, R11.reuse, R3.reuse, 0x2 ;  /* 0x000000030b0a7211 */ /* 0x0c0fe400078c10ff */
[----:B------:R-:W-:Y:S01]  /*8530*/  ISETP.LT.AND P5, PT, R14, UR11, !P0 ;  /* 0x0000000b0e007c0c */ /* 0x000fe2000c7a1270 */
[----:B------:R-:W-:Y:S01]  /*8540*/  IMAD R15, R44, 0x2, R13 ;  /* 0x000000022c0f7824 */ /* 0x000fe200078e020d */
[----:B------:R-:W-:Y:S01]  /*8550*/  LEA.HI.X.SX32 R11, R11, R2, 0x2, P6 ;  /* 0x000000020b0b7211 */ /* 0x000fe200030f16ff */
[----:B------:R-:W-:Y:S01]  /*8560*/  @P1 STG.E desc[UR20][R6.64], R18 ;  /* 0x0000001206001986 */ /* 0x000fe2000c101914 */
[-C--:B-1----:R-:W-:Y:S02]  /*8570*/  LEA R4, P1, R13, R3.reuse, 0x2 ;  /* 0x000000030d047211 */ /* 0x082fe400078210ff */
[----:B--2---:R-:W-:Y:S01]  /*8580*/  LOP3.LUT R9, R69, 0x66, RZ, 0xfc, !PT ;  /* 0x0000006645097812 */ /* 0x004fe200078efcff */
[----:B------:R1:W-:Y:S01]  /*8590*/  @P3 STG.E desc[UR20][R10.64], R19 ;  /* 0x000000130a003986 */ /* 0x0003e2000c101914 */
[----:B------:R-:W-:-:S02]  /*85a0*/  LEA R8, P6, R15, R3, 0x2 ;  /* 0x000000030f087211 */ /* 0x000fc400078c10ff */
[----:B------:R-:W-:Y:S02]  /*85b0*/  ISETP.LT.AND P3, PT, R9, UR11, !P0 ;  /* 0x0000000b09007c0c */ /* 0x000fe4000c761270 */
[-C--:B------:R-:W-:Y:S01]  /*85c0*/  LEA.HI.X.SX32 R9, R15, R2.reuse, 0x2, P6 ;  /* 0x000000020f097211 */ /* 0x080fe200030f16ff */
[C---:B------:R-:W-:Y:S01]  /*85d0*/  IMAD R15, R44.reuse, 0x2, R15 ;  /* 0x000000022c0f7824 */ /* 0x040fe200078e020f */
[----:B------:R-:W-:Y:S02]  /*85e0*/  LEA.HI.X.SX32 R5, R13, R2, 0x2, P1 ;  /* 0x000000020d057211 */ /* 0x000fe400008f16ff */
[C---:B------:R-:W-:Y:S02]  /*85f0*/  LOP3.LUT R12, R69.reuse, 0x64, RZ, 0xfc, !PT ;  /* 0x00000064450c7812 */ /* 0x040fe400078efcff */
[----:B------:R-:W-:Y:S01]  /*8600*/  LOP3.LUT R13, R69, 0x6a, RZ, 0xfc, !PT ;  /* 0x0000006a450d7812 */ /* 0x000fe200078efcff */
[----:B-1----:R-:W-:Y:S01]  /*8610*/  IMAD R11, R44, 0x2, R15 ;  /* 0x000000022c0b7824 */ /* 0x002fe200078e020f */
[----:B------:R-:W-:Y:S01]  /*8620*/  ISETP.LT.AND P2, PT, R12, UR11, !P0 ;  /* 0x0000000b0c007c0c */ /* 0x000fe2000c741270 */
[----:B------:R1:W-:Y:S01]  /*8630*/  @P4 STG.E desc[UR20][R4.64], R20 ;  /* 0x0000001404004986 */ /* 0x0003e2000c101914 */
[----:B------:R-:W-:-:S02]  /*8640*/  LEA R6, P4, R15, R3, 0x2 ;  /* 0x000000030f067211 */ /* 0x000fc400078810ff */
[-C--:B------:R-:W-:Y:S01]  /*8650*/  LEA R10, P6, R11, R3.reuse, 0x2 ;  /* 0x000000030b0a7211 */ /* 0x080fe200078c10ff */
[----:B------:R2:W-:Y:S01]  /*8660*/  @P5 STG.E desc[UR20][R8.64], R21 ;  /* 0x0000001508005986 */ /* 0x0005e2000c101914 */
[----:B------:R-:W-:Y:S01]  /*8670*/  ISETP.LT.AND P5, PT, R13, UR11, !P0 ;  /* 0x0000000b0d007c0c */ /* 0x000fe2000c7a1270 */
[C---:B------:R-:W-:Y:S01]  /*8680*/  IMAD R13, R44.reuse, 0x2, R11 ;  /* 0x000000022c0d7824 */ /* 0x040fe200078e020b */
[-C--:B------:R-:W-:Y:S02]  /*8690*/  LEA.HI.X.SX32 R7, R15, R2.reuse, 0x2, P4 ;  /* 0x000000020f077211 */ /* 0x080fe400020f16ff */
[----:B------:R-:W-:Y:S01]  /*86a0*/  LEA.HI.X.SX32 R11, R11, R2, 0x2, P6 ;  /* 0x000000020b0b7211 */ /* 0x000fe200030f16ff */
[----:B------:R-:W-:Y:S01]  /*86b0*/  IMAD R15, R44, 0x2, R13 ;  /* 0x000000022c0f7824 */ /* 0x000fe200078e020d */
[----:B------:R-:W-:Y:S01]  /*86c0*/  LOP3.LUT R12, R69, 0x68, RZ, 0xfc, !PT ;  /* 0x00000068450c7812 */ /* 0x000fe200078efcff */
[----:B------:R-:W-:Y:S01]  /*86d0*/  @P2 STG.E desc[UR20][R6.64], R22 ;  /* 0x0000001606002986 */ /* 0x000fe2000c101914 */
[----:B-1----:R-:W-:-:S02]  /*86e0*/  LEA R4, P2, R13, R3, 0x2 ;  /* 0x000000030d047211 */ /* 0x002fc400078410ff */
[----:B------:R-:W-:Y:S01]  /*86f0*/  ISETP.LT.AND P1, PT, R12, UR11, !P0 ;  /* 0x0000000b0c007c0c */ /* 0x000fe2000c721270 */
[----:B------:R1:W-:Y:S01]  /*8700*/  @P3 STG.E desc[UR20][R10.64], R23 ;  /* 0x000000170a003986 */ /* 0x0003e2000c101914 */
[----:B--2---:R-:W-:Y:S02]  /*8710*/  LOP3.LUT R9, R69, 0x6e, RZ, 0xfc, !PT ;  /* 0x0000006e45097812 */ /* 0x004fe400078efcff */
[----:B------:R-:W-:Y:S01]  /*8720*/  LEA R8, P6, R15, R3, 0x2 ;  /* 0x000000030f087211 */ /* 0x000fe200078c10ff */
[----:B------:R-:W2:Y:S01]  /*8730*/  LDS.128 R20, [R0+0x800] ;  /* 0x0008000000147984 */ /* 0x000ea20000000c00 */
[----:B------:R-:W-:Y:S02]  /*8740*/  ISETP.LT.AND P3, PT, R9, UR11, !P0 ;  /* 0x0000000b09007c0c */ /* 0x000fe4000c761270 */
[-C--:B------:R-:W-:Y:S01]  /*8750*/  LEA.HI.X.SX32 R9, R15, R2.reuse, 0x2, P6 ;  /* 0x000000020f097211 */ /* 0x080fe200030f16ff */
[----:B------:R-:W-:Y:S01]  /*8760*/  IMAD R15, R44, 0x2, R15 ;  /* 0x000000022c0f7824 */ /* 0x000fe200078e020f */
[----:B------:R-:W-:-:S02]  /*8770*/  LEA.HI.X.SX32 R5, R13, R2, 0x2, P2 ;  /* 0x000000020d057211 */ /* 0x000fc400010f16ff */
[C---:B------:R-:W-:Y:S01]  /*8780*/  LOP3.LUT R12, R69.reuse, 0x6c, RZ, 0xfc, !PT ;  /* 0x0000006c450c7812 */ /* 0x040fe200078efcff */
[----:B------:R-:W-:Y:S01]  /*8790*/  IMAD R13, R44, 0x2, R15 ;  /* 0x000000022c0d7824 */ /* 0x000fe200078e020f */
[----:B-1----:R-:W-:Y:S01]  /*87a0*/  LOP3.LUT R11, R69, 0x74, RZ, 0xfc, !PT ;  /* 0x00000074450b7812 */ /* 0x002fe200078efcff */
[----:B------:R-:W-:Y:S01]  /*87b0*/  @P1 STG.E desc[UR20][R4.64], R28 ;  /* 0x0000001c04001986 */ /* 0x000fe2000c101914 */
[----:B------:R-:W-:Y:S02]  /*87c0*/  ISETP.LT.AND P4, PT, R12, UR11, !P0 ;  /* 0x0000000b0c007c0c */ /* 0x000fe4000c781270 */
[-C--:B------:R-:W-:Y:S01]  /*87d0*/  LEA R10, P6, R13, R3.reuse, 0x2 ;  /* 0x000000030d0a7211 */ /* 0x080fe200078c10ff */
[----:B------:R1:W-:Y:S01]  /*87e0*/  @P5 STG.E desc[UR20][R8.64], R29 ;  /* 0x0000001d08005986 */ /* 0x0003e2000c101914 */
[----:B------:R-:W-:Y:S02]  /*87f0*/  LOP3.LUT R12, R69, 0x70, RZ, 0xfc, !PT ;  /* 0x00000070450c7812 */ /* 0x000fe400078efcff */
[----:B------:R-:W-:-:S02]  /*8800*/  LEA R6, P1, R15, R3, 0x2 ;  /* 0x000000030f067211 */ /* 0x000fc400078210ff */
[----:B------:R-:W-:Y:S02]  /*8810*/  ISETP.LT.AND P5, PT, R11, UR11, !P0 ;  /* 0x0000000b0b007c0c */ /* 0x000fe4000c7a1270 */
[-C--:B------:R-:W-:Y:S01]  /*8820*/  LEA.HI.X.SX32 R11, R13, R2.reuse, 0x2, P6 ;  /* 0x000000020d0b7211 */ /* 0x080fe200030f16ff */
[----:B------:R-:W-:Y:S01]  /*8830*/  IMAD R13, R44, 0x2, R13 ;  /* 0x000000022c0d7824 */ /* 0x000fe200078e020d */
[----:B------:R-:W-:Y:S02]  /*8840*/  ISETP.LT.AND P2, PT, R12, UR11, !P0 ;  /* 0x0000000b0c007c0c */ /* 0x000fe4000c741270 */
[----:B------:R-:W-:Y:S01]  /*8850*/  LOP3.LUT R12, R69, 0x72, RZ, 0xfc, !PT ;  /* 0x00000072450c7812 */ /* 0x000fe200078efcff */
[----:B-1----:R-:W-:Y:S01]  /*8860*/  IMAD R9, R44, 0x2, R13 ;  /* 0x000000022c097824 */ /* 0x002fe200078e020d */
[----:B------:R-:W-:Y:S02]  /*8870*/  LEA.HI.X.SX32 R7, R15, R2, 0x2, P1 ;  /* 0x000000020f077211 */ /* 0x000fe400008f16ff */
[----:B------:R-:W-:-:S02]  /*8880*/  ISETP.LT.AND P1, PT, R12, UR11, !P0 ;  /* 0x0000000b0c007c0c */ /* 0x000fc4000c721270 */
[-C--:B------:R-:W-:Y:S01]  /*8890*/  LEA R8, P6, R9, R3.reuse, 0x2 ;  /* 0x0000000309087211 */ /* 0x080fe200078c10ff */
[----:B------:R1:W-:Y:S01]  /*88a0*/  @P4 STG.E desc[UR20][R6.64], R30 ;  /* 0x0000001e06004986 */ /* 0x0003e2000c101914 */
[C---:B------:R-:W-:Y:S02]  /*88b0*/  LOP3.LUT R12, R69.reuse, 0x76, RZ, 0xfc, !PT ;  /* 0x00000076450c7812 */ /* 0x040fe400078efcff */
[----:B------:R-:W-:Y:S01]  /*88c0*/  LOP3.LUT R0, R69, 0x7e, RZ, 0xfc, !PT ;  /* 0x0000007e45007812 */ /* 0x000fe200078efcff */
[----:B------:R3:W-:Y:S01]  /*88d0*/  @P3 STG.E desc[UR20][R10.64], R31 ;  /* 0x0000001f0a003986 */ /* 0x0007e2000c101914 */
[C---:B------:R-:W-:Y:S02]  /*88e0*/  LEA R4, P3, R13.reuse, R3, 0x2 ;  /* 0x000000030d047211 */ /* 0x040fe400078610ff */
[----:B------:R-:W-:Y:S02]  /*88f0*/  ISETP.LT.AND P4, PT, R12, UR11, !P0 ;  /* 0x0000000b0c007c0c */ /* 0x000fe4000c781270 */
[----:B------:R-:W-:-:S02]  /*8900*/  LEA.HI.X.SX32 R5, R13, R2, 0x2, P3 ;  /* 0x000000020d057211 */ /* 0x000fc400018f16ff */
[----:B------:R-:W-:Y:S01]  /*8910*/  LOP3.LUT R12, R69, 0x78, RZ, 0xfc, !PT ;  /* 0x00000078450c7812 */ /* 0x000fe200078efcff */
[C---:B-1----:R-:W-:Y:S01]  /*8920*/  IMAD R7, R44.reuse, 0x2, R9 ;  /* 0x000000022c077824 */ /* 0x042fe200078e0209 */
[----:B------:R-:W-:Y:S01]  /*8930*/  LEA.HI.X.SX32 R9, R9, R2, 0x2, P6 ;  /* 0x0000000209097211 */ /* 0x000fe200030f16ff */
[----:B------:R1:W-:Y:S01]  /*8940*/  @P2 STG.E desc[UR20][R4.64], R24 ;  /* 0x0000001804002986 */ /* 0x0003e2000c101914 */
[C---:B------:R-:W-:Y:S01]  /*8950*/  LOP3.LUT R6, R69.reuse, 0x7a, RZ, 0xfc, !PT ;  /* 0x0000007a45067812 */ /* 0x040fe200078efcff */
[----:B---3--:R-:W-:Y:S01]  /*8960*/  IMAD R11, R44, 0x2, R7 ;  /* 0x000000022c0b7824 */ /* 0x008fe200078e0207 */
[----:B------:R-:W-:Y:S01]  /*8970*/  LOP3.LUT R69, R69, 0x7c, RZ, 0xfc, !PT ;  /* 0x0000007c45457812 */ /* 0x000fe200078efcff */
[----:B------:R3:W-:Y:S01]  /*8980*/  @P1 STG.E desc[UR20][R8.64], R25 ;  /* 0x0000001908001986 */ /* 0x0007e2000c101914 */
[----:B------:R-:W-:Y:S01]  /*8990*/  ISETP.LT.AND P2, PT, R6, UR11, !P0 ;  /* 0x0000000b06007c0c */ /* 0x000fe2000c741270 */
[----:B------:R-:W-:Y:S01]  /*89a0*/  IMAD R13, R44, 0x2, R11 ;  /* 0x000000022c0d7824 */ /* 0x000fe200078e020b */
[----:B------:R-:W-:-:S02]  /*89b0*/  LEA R6, P6, R7, R3, 0x2 ;  /* 0x0000000307067211 */ /* 0x000fc400078c10ff */
[-C--:B------:R-:W-:Y:S01]  /*89c0*/  LEA R10, P1, R11, R3.reuse, 0x2 ;  /* 0x000000030b0a7211 */ /* 0x080fe200078210ff */
[C---:B------:R-:W-:Y:S01]  /*89d0*/  IMAD R15, R44.reuse, 0x2, R13 ;  /* 0x000000022c0f7824 */ /* 0x040fe200078e020d */
[-C--:B------:R-:W-:Y:S02]  /*89e0*/  LEA.HI.X.SX32 R7, R7, R2.reuse, 0x2, P6 ;  /* 0x0000000207077211 */ /* 0x080fe400030f16ff */
[-C--:B------:R-:W-:Y:S01]  /*89f0*/  LEA.HI.X.SX32 R11, R11, R2.reuse, 0x2, P1 ;  /* 0x000000020b0b7211 */ /* 0x080fe200008f16ff */
[C---:B------:R-:W-:Y:S01]  /*8a00*/  IMAD R17, R44.reuse, 0x2, R15 ;  /* 0x000000022c117824 */ /* 0x040fe200078e020f */
[-C--:B-1----:R-:W-:Y:S01]  /*8a10*/  LEA R4, P6, R13, R3.reuse, 0x2 ;  /* 0x000000030d047211 */ /* 0x082fe200078c10ff */
[----:B------:R1:W-:Y:S01]  /*8a20*/  @P5 STG.E desc[UR20][R6.64], R26 ;  /* 0x0000001a06005986 */ /* 0x0003e2000c101914 */
[----:B---3--:R-:W-:Y:S01]  /*8a30*/  LEA R8, P1, R15, R3, 0x2 ;  /* 0x000000030f087211 */ /* 0x008fe200078210ff */
[----:B------:R-:W-:Y:S01]  /*8a40*/  IMAD R44, R44, 0x2, R17 ;  /* 0x000000022c2c7824 */ /* 0x000fe200078e0211 */
[----:B------:R-:W-:Y:S01]  /*8a50*/  ISETP.LT.AND P3, PT, R12, UR11, !P0 ;  /* 0x0000000b0c007c0c */ /* 0x000fe2000c761270 */
[----:B------:R1:W-:Y:S01]  /*8a60*/  @P4 STG.E desc[UR20][R10.64], R27 ;  /* 0x0000001b0a004986 */ /* 0x0003e2000c101914 */
[----:B------:R-:W-:-:S02]  /*8a70*/  LEA.HI.X.SX32 R5, R13, R2, 0x2, P6 ;  /* 0x000000020d057211 */ /* 0x000fc400030f16ff */
[-C--:B------:R-:W-:Y:S02]  /*8a80*/  LEA.HI.X.SX32 R9, R15, R2.reuse, 0x2, P1 ;  /* 0x000000020f097211 */ /* 0x080fe400008f16ff */
[-C--:B------:R-:W-:Y:S02]  /*8a90*/  LEA R12, P6, R17, R3.reuse, 0x2 ;  /* 0x00000003110c7211 */ /* 0x080fe400078c10ff */
[----:B------:R-:W-:Y:S02]  /*8aa0*/  ISETP.LT.AND P1, PT, R69, UR11, !P0 ;  /* 0x0000000b45007c0c */ /* 0x000fe4000c721270 */
[----:B------:R-:W-:Y:S02]  /*8ab0*/  ISETP.LT.AND P0, PT, R0, UR11, !P0 ;  /* 0x0000000b00007c0c */ /* 0x000fe4000c701270 */
[----:B------:R-:W-:Y:S01]  /*8ac0*/  LEA.HI.X.SX32 R13, R17, R2, 0x2, P6 ;  /* 0x00000002110d7211 */ /* 0x000fe200030f16ff */
[----:B--2---:R1:W-:Y:S01]  /*8ad0*/  @P3 STG.E desc[UR20][R4.64], R20 ;  /* 0x0000001404003986 */ /* 0x0043e2000c101914 */
[----:B------:R-:W-:-:S03]  /*8ae0*/  LEA R14, P6, R44, R3, 0x2 ;  /* 0x000000032c0e7211 */ /* 0x000fc600078c10ff */
[----:B------:R1:W-:Y:S01]  /*8af0*/  @P2 STG.E desc[UR20][R8.64], R21 ;  /* 0x0000001508002986 */ /* 0x0003e2000c101914 */
[----:B------:R-:W-:-:S03]  /*8b00*/  LEA.HI.X.SX32 R15, R44, R2, 0x2, P6 ;  /* 0x000000022c0f7211 */ /* 0x000fc600030f16ff */
[----:B------:R1:W-:Y:S04]  /*8b10*/  @P1 STG.E desc[UR20][R12.64], R22 ;  /* 0x000000160c001986 */ /* 0x0003e8000c101914 */
[----:B------:R1:W-:Y:S01]  /*8b20*/  @P0 STG.E desc[UR20][R14.64], R23 ;  /* 0x000000170e000986 */ /* 0x0003e2000c101914 */
[----:B------:R-:W-:Y:S06]  /*8b30*/  BAR.SYNC.DEFER_BLOCKING 0x0 ;  /* 0x0000000000007b1d */ /* 0x000fec0000010000 */
[----:B------:R-:W-:Y:S05]  /*8b40*/  BRA.U UP0, `(.L_x_13) ;  /* 0x0000000100a07547 */ /* 0x000fea000b800000 */
[----:B------:R-:W2:Y:S01]  /*8b50*/  S2UR UR5, SR_CgaCtaId ;  /* 0x00000000000579c3 */ /* 0x000ea20000008800 */
[----:B------:R-:W-:Y:S01]  /*8b60*/  NOP ;  /* 0x0000000000007918 */ /* 0x000fe20000000000 */
[----:B------:R-:W-:Y:S01]  /*8b70*/  UMOV UR4, 0x50 ;  /* 0x0000005000047882 */ /* 0x000fe20000000000 */
[----:B------:R-:W-:Y:S02]  /*8b80*/  IMAD.U32 R0, RZ, RZ, UR22 ;  /* 0x00000016ff007e24 */ /* 0x000fe4000f8e00ff */
[----:B------:R-:W-:Y:S02]  /*8b90*/  IMAD.MOV.U32 R3, RZ, RZ, 0xf ;  /* 0x0000000fff037424 */ /* 0x000fe400078e00ff */
[----:B-1----:R-:W-:Y:S01]  /*8ba0*/  IMAD.MOV.U32 R7, RZ, RZ, 0x1 ;  /* 0x00000001ff077424 */ /* 0x002fe200078e00ff */
[----:B------:R-:W-:-:S04]  /*8bb0*/  LOP3.LUT R0, R0, 0xffff, RZ, 0xc0, !PT ;  /* 0x0000ffff00007812 */ /* 0x000fc800078ec0ff */
[----:B------:R-:W-:-:S05]  /*8bc0*/  SHF.R.U32.HI R0, RZ, 0x5, R0 ;  /* 0x00000005ff007819 */ /* 0x000fca0000011600 */
[----:B------:R-:W-:Y:S01]  /*8bd0*/  VIADD R2, R0, 0x10 ;  /* 0x0000001000027836 */ /* 0x000fe20000000000 */
[----:B------:R-:W-:Y:S01]  /*8be0*/  SHF.L.U32 R0, R3, R0, RZ ;  /* 0x0000000003007219 */ /* 0x000fe200000006ff */
[----:B--2---:R-:W-:-:S03]  /*8bf0*/  ULEA UR6, UR5, UR4, 0x18 ;  /* 0x0000000405067291 */ /* 0x004fc6000f8ec0ff */
[----:B------:R-:W-:-:S04]  /*8c00*/  SHF.L.U32 R3, R7, R2, RZ ;  /* 0x0000000207037219 */ /* 0x000fc800000006ff */
[----:B------:R-:W-:Y:S02]  /*8c10*/  LOP3.LUT R0, R3, R0, RZ, 0xfc, !PT ;  /* 0x0000000003007212 */ /* 0x000fe400078efcff */
[----:B------:R-:W1:Y:S02]  /*8c20*/  LDS R5, [UR6] ;  /* 0x00000006ff057984 */ /* 0x000e640008000800 */
[C---:B------:R-:W-:Y:S02]  /*8c30*/  LOP3.LUT R2, R0.reuse, 0xffff, RZ, 0xc0, !PT ;  /* 0x0000ffff00027812 */ /* 0x040fe400078ec0ff */
[----:B-1----:R-:W-:-:S04]  /*8c40*/  LOP3.LUT R3, R0, 0xffff, R5, 0x80, !PT ;  /* 0x0000ffff00037812 */ /* 0x002fc800078e8005 */
[----:B------:R-:W-:-:S13]  /*8c50*/  ISETP.NE.AND P0, PT, R3, R2, PT ;  /* 0x000000020300720c */ /* 0x000fda0003f05270 */
[----:B------:R-:W-:Y:S05]  /*8c60*/  @P0 BRA `(.L_x_14) ;  /* 0x0000000000500947 */ /* 0x000fea0003800000 */
[----:B------:R-:W-:Y:S02]  /*8c70*/  SHF.R.U32.HI R5, RZ, 0x10, R5 ;  /* 0x00000010ff057819 */ /* 0x000fe40000011605 */
[----:B------:R-:W-:-:S04]  /*8c80*/  SHF.R.U32.HI R2, RZ, 0x10, R0 ;  /* 0x00000010ff027819 */ /* 0x000fc80000011600 */
[----:B------:R-:W-:-:S04]  /*8c90*/  LOP3.LUT R5, R5, R2, RZ, 0xc0, !PT ;  /* 0x0000000205057212 */ /* 0x000fc800078ec0ff */
[----:B------:R-:W-:-:S13]  /*8ca0*/  ISETP.NE.AND P0, PT, R5, R2, PT ;  /* 0x000000020500720c */ /* 0x000fda0003f05270 */
[----:B------:R-:W-:Y:S05]  /*8cb0*/  @P0 BRA `(.L_x_15) ;  /* 0x0000000000300947 */ /* 0x000fea0003800000 */
[----:B------:R-:W-:Y:S01]  /*8cc0*/  R2UR UR4, R0 ;  /* 0x00000000000472ca */ /* 0x000fe200000e0000 */
[----:B------:R-:W-:Y:S01]  /*8cd0*/  VOTEU.ANY UR5, UPT, PT ;  /* 0x0000000000057886 */ /* 0x000fe200038e0100 */
[----:B------:R-:W1:Y:S01]  /*8ce0*/  S2R R0, SR_LANEID ;  /* 0x0000000000007919 */ /* 0x000e620000000000 */
[----:B------:R-:W-:-:S10]  /*8cf0*/  UFLO.U32 UR5, UR5 ;  /* 0x00000005000572bd */ /* 0x000fd400080e0000 */
[----:B------:R-:W-:-:S06]  /*8d00*/  ULOP3.LUT UR4, URZ, UR4, URZ, 0x33, !UPT ;  /* 0x00000004ff047292 */ /* 0x000fcc000f8e33ff */
[----:B------:R-:W-:-:S04]  /*8d10*/  IMAD.U32 R2, RZ, RZ, UR4 ;  /* 0x00000004ff027e24 */ /* 0x000fc8000f8e00ff */
[----:B------:R-:W2:Y:S02]  /*8d20*/  REDUX UR7, R2 ;  /* 0x00000000020773c4 */ /* 0x000ea40000000000 */
[----:B------:R3:W-:Y:S01]  /*8d30*/  UTCATOMSWS.AND URZ, UR4 ;  /* 0x0000000400ff79e3 */ /* 0x0007e20008000000 */
[----:B-1----:R-:W-:Y:S01]  /*8d40*/  ISETP.EQ.U32.AND P0, PT, R0, UR5, PT ;  /* 0x0000000500007c0c */ /* 0x002fe2000bf02070 */
[----:B--2---:R-:W-:-:S12]  /*8d50*/  IMAD.U32 R0, RZ, RZ, UR7 ;  /* 0x00000007ff007e24 */ /* 0x004fd8000f8e00ff */
[----:B------:R3:W-:Y:S01]  /*8d60*/  @P0 ATOMS.AND RZ, [UR6], R0 ;  /* 0x00000000ffff098c */ /* 0x0007e2000a800006 */
[----:B------:R-:W-:Y:S05]  /*8d70*/  BRA `(.L_x_13) ;  /* 0x0000000000147947 */ /* 0x000fea0003800000 */
.L_x_15:
[----:B------:R-:W-:-:S07]  /*8d80*/  MOV R2, 0x8da0 ;  /* 0x00008da000027802 */ /* 0x000fce0000000f00 */
[----:B------:R-:W-:Y:S05]  /*8d90*/  CALL.REL.NOINC `($__internal_0_$__cuda_sm10x_tcgen05_guardrail_trap_col_being_dealloced_not_returned_by_alloc) ;  /* 0x00000000002c7944 */ /* 0x000fea0003c00000 */
[----:B------:R-:W-:Y:S05]  /*8da0*/  BRA `(.L_x_13) ;  /* 0x0000000000087947 */ /* 0x000fea0003800000 */
.L_x_14:
[----:B------:R-:W-:-:S07]  /*8db0*/  MOV R2, 0x8dd0 ;  /* 0x00008dd000027802 */ /* 0x000fce0000000f00 */
[----:B------:R-:W-:Y:S05]  /*8dc0*/  CALL.REL.NOINC `($__internal_2_$__cuda_sm10x_tcgen05_guardrail_trap_unallocated_columns_being_dealloced) ;  /* 0x0000000000387944 */ /* 0x000fea0003c00000 */
.L_x_13:
[----:B------:R-:W-:Y:S01]  /*8dd0*/  NOP ;  /* 0x0000000000007918 */ /* 0x000fe20000000000 */
[----:B---3--:R-:W-:Y:S05]  /*8de0*/  EXIT ;  /* 0x000000000000794d */ /* 0x008fea0003800000 */
.L_x_9:
[----:B------:R-:W1:Y:S02]  /*8df0*/  SYNCS.PHASECHK.TRANS64.TRYWAIT P4, [UR13], R54 ;  /* 0x00000036ff0075a7 */ /* 0x000e64000808110d */
[----:B-1----:R-:W-:Y:S05]  /*8e00*/  @!P4 BRA `(.L_x_9) ;  /* 0xfffffffc00f8c947 */ /* 0x002fea000383ffff */
[----:B------:R-:W-:Y:S05]  /*8e10*/  BRA `(.L_x_16) ;  /* 0xffffffc800587947 */ /* 0x000fea000383ffff */
.L_x_12:
[----:B------:R-:W1:Y:S02]  /*8e20*/  SYNCS.PHASECHK.TRANS64.TRYWAIT P1, [UR12], R4 ;  /* 0x00000004ff0075a7 */ /* 0x000e64000802110c */
[----:B-1----:R-:W-:Y:S05]  /*8e30*/  @!P1 BRA `(.L_x_12) ;  /* 0xfffffffc00f89947 */ /* 0x002fea000383ffff */
[----:B------:R-:W-:Y:S05]  /*8e40*/  BRA `(.L_x_11) ;  /* 0xffffffdc002c7947 */ /* 0x000fea000383ffff */
        .weak           $__internal_0_$__cuda_sm10x_tcgen05_guardrail_trap_col_being_dealloced_not_returned_by_alloc
        .type           $__internal_0_$__cuda_sm10x_tcgen05_guardrail_trap_col_being_dealloced_not_returned_by_alloc,@function
        .size           $__internal_0_$__cuda_sm10x_tcgen05_guardrail_trap_col_being_dealloced_not_returned_by_alloc,($__internal_1_$__cuda_sm10x_tcgen05_guardrail_trap_phase_invalid_during_alloc - $__internal_0_$__cuda_sm10x_tcgen05_guardrail_trap_col_being_dealloced_not_returned_by_alloc)
$__internal_0_$__cuda_sm10x_tcgen05_guardrail_trap_col_being_dealloced_not_returned_by_alloc:
[----:B------:R-:W-:Y:S05]  /*8e50*/  BPT.TRAP 0x1 ;  /* 0x000000040000795c */ /* 0x000fea0000300000 */
[----:B------:R-:W-:-:S04]  /*8e60*/  IMAD.MOV.U32 R3, RZ, RZ, 0x0 ;  /* 0x00000000ff037424 */ /* 0x000fc800078e00ff */
[----:B------:R-:W-:Y:S05]  /*8e70*/  RET.REL.NODEC R2 `(matmul_kernel) ;  /* 0xffffff7002607950 */ /* 0x000fea0003c3ffff */
        .weak           $__internal_1_$__cuda_sm10x_tcgen05_guardrail_trap_phase_invalid_during_alloc
        .type           $__internal_1_$__cuda_sm10x_tcgen05_guardrail_trap_phase_invalid_during_alloc,@function
        .size           $__internal_1_$__cuda_sm10x_tcgen05_guardrail_trap_phase_invalid_during_alloc,($__internal_2_$__cuda_sm10x_tcgen05_guardrail_trap_unallocated_columns_being_dealloced - $__internal_1_$__cuda_sm10x_tcgen05_guardrail_trap_phase_invalid_during_alloc)
$__internal_1_$__cuda_sm10x_tcgen05_guardrail_trap_phase_invalid_during_alloc:
[----:B------:R-:W-:Y:S05]  /*8e80*/  BPT.TRAP 0x1 ;  /* 0x000000040000795c */ /* 0x000fea0000300000 */
[----:B------:R-:W-:-:S04]  /*8e90*/  IMAD.MOV.U32 R3, RZ, RZ, 0x0 ;  /* 0x00000000ff037424 */ /* 0x000fc800078e00ff */
[----:B------:R-:W-:Y:S05]  /*8ea0*/  RET.REL.NODEC R2 `(matmul_kernel) ;  /* 0xffffff7002547950 */ /* 0x000fea0003c3ffff */
        .weak           $__internal_2_$__cuda_sm10x_tcgen05_guardrail_trap_unallocated_columns_being_dealloced
        .type           $__internal_2_$__cuda_sm10x_tcgen05_guardrail_trap_unallocated_columns_being_dealloced,@function
        .size           $__internal_2_$__cuda_sm10x_tcgen05_guardrail_trap_unallocated_columns_being_dealloced,(.L_x_20 - $__internal_2_$__cuda_sm10x_tcgen05_guardrail_trap_unallocated_columns_being_dealloced)
$__internal_2_$__cuda_sm10x_tcgen05_guardrail_trap_unallocated_columns_being_dealloced:
[----:B------:R-:W-:Y:S05]  /*8eb0*/  BPT.TRAP 0x1 ;  /* 0x000000040000795c */ /* 0x000fea0000300000 */
[----:B------:R-:W-:-:S04]  /*8ec0*/  IMAD.MOV.U32 R3, RZ, RZ, 0x0 ;  /* 0x00000000ff037424 */ /* 0x000fc800078e00ff */
[----:B------:R-:W-:Y:S05]  /*8ed0*/  RET.REL.NODEC R2 `(matmul_kernel) ;  /* 0xffffff7002487950 */ /* 0x000fea0003c3ffff */
.L_x_17:
[----:B------:R-:W-:-:S00]  /*8ee0*/  BRA `(.L_x_17) ;  /* 0xfffffffc00fc7947 */ /* 0x000fc0000383ffff */
[----:B------:R-:W-:-:S00]  /*8ef0*/  NOP ;  /* 0x0000000000007918 */ /* 0x000fc00000000000 */
        /* <DEDUP_REMOVED lines=8> */
.L_x_20:


//--------------------- .nv.shared.matmul_kernel  --------------------------
	.section	.nv.shared.matmul_kernel,"aw",@nobits
	.sectionflags	@""
	.align	16
	.zero		1024


//--------------------- .nv.shared.reserved.0     --------------------------
	.section	.nv.shared.reserved.0,"aw",@nobits
	.align	8
	.weak		__nv_reservedSMEM_offset_0_alias
	.size		__nv_reservedSMEM_offset_0_alias, 0, 64
	.other		__nv_reservedSMEM_offset_0_alias,@"STO_CUDA_RESERVED_SHARED STV_DEFAULT"
__nv_reservedSMEM_offset_0_alias:
	.zero		0
.nv.shared.reserved.0:
	.zero		64
	.weak		__nv_reservedSMEM_allocation_phase
	.type		__nv_reservedSMEM_allocation_phase,@object
	.size		__nv_reservedSMEM_allocation_phase,(.L_0 - __nv_reservedSMEM_allocation_phase)
__nv_reservedSMEM_allocation_phase:
	.zero		1
.L_0:
	.zero		7
	.weak		__nv_reservedSMEM_devtool_atexit_pc
	.type		__nv_reservedSMEM_devtool_atexit_pc,@object
	.size		__nv_reservedSMEM_devtool_atexit_pc,(__nv_reservedSMEM_allocation_mask - __nv_reservedSMEM_devtool_atexit_pc)
__nv_reservedSMEM_devtool_atexit_pc:
	.zero		8
	.weak		__nv_reservedSMEM_allocation_mask
	.type		__nv_reservedSMEM_allocation_mask,@object
	.size		__nv_reservedSMEM_allocation_mask,(.L_2 - __nv_reservedSMEM_allocation_mask)
__nv_reservedSMEM_allocation_mask:
	.zero		4
.L_2:


//--------------------- .nv.constant0.matmul_kernel --------------------------
	.section	.nv.constant0.matmul_kernel,"a",@progbits
	.sectionflags	@""
	.align	4
.nv.constant0.matmul_kernel:
	.zero		976


//--------------------- SYMBOLS --------------------------

	.type		.nv.reservedSmem.offset0,@object
	.size		.nv.reservedSmem.offset0,0x4
	.type		.nv.reservedSmem.cap,@object
	.size		.nv.reservedSmem.cap,0x4
